//
// Generated by NVIDIA NVVM Compiler
//
// Compiler Build ID: CL-36424714
// Cuda compilation tools, release 13.0, V13.0.88
// Based on NVVM 20.0.0
//

.version 9.0
.target sm_100
.address_size 64

	// .globl	_Z10next_2_ordPdS_S_S_S_S_dddS_di

.visible .entry _Z10next_2_ordPdS_S_S_S_S_dddS_di(
	.param .u64 .ptr .align 1 _Z10next_2_ordPdS_S_S_S_S_dddS_di_param_0,
	.param .u64 .ptr .align 1 _Z10next_2_ordPdS_S_S_S_S_dddS_di_param_1,
	.param .u64 .ptr .align 1 _Z10next_2_ordPdS_S_S_S_S_dddS_di_param_2,
	.param .u64 .ptr .align 1 _Z10next_2_ordPdS_S_S_S_S_dddS_di_param_3,
	.param .u64 .ptr .align 1 _Z10next_2_ordPdS_S_S_S_S_dddS_di_param_4,
	.param .u64 .ptr .align 1 _Z10next_2_ordPdS_S_S_S_S_dddS_di_param_5,
	.param .f64 _Z10next_2_ordPdS_S_S_S_S_dddS_di_param_6,
	.param .f64 _Z10next_2_ordPdS_S_S_S_S_dddS_di_param_7,
	.param .f64 _Z10next_2_ordPdS_S_S_S_S_dddS_di_param_8,
	.param .u64 .ptr .align 1 _Z10next_2_ordPdS_S_S_S_S_dddS_di_param_9,
	.param .f64 _Z10next_2_ordPdS_S_S_S_S_dddS_di_param_10,
	.param .u32 _Z10next_2_ordPdS_S_S_S_S_dddS_di_param_11
)
{
	.reg .pred 	%p<26>;
	.reg .b32 	%r<40>;
	.reg .b32 	%f<136>;
	.reg .b64 	%rd<24>;
	.reg .b64 	%fd<109>;

	ld.param.u64 	%rd3, [_Z10next_2_ordPdS_S_S_S_S_dddS_di_param_1];
	ld.param.u64 	%rd4, [_Z10next_2_ordPdS_S_S_S_S_dddS_di_param_2];
	ld.param.u64 	%rd5, [_Z10next_2_ordPdS_S_S_S_S_dddS_di_param_3];
	ld.param.u64 	%rd7, [_Z10next_2_ordPdS_S_S_S_S_dddS_di_param_5];
	ld.param.f64 	%fd13, [_Z10next_2_ordPdS_S_S_S_S_dddS_di_param_6];
	ld.param.f64 	%fd14, [_Z10next_2_ordPdS_S_S_S_S_dddS_di_param_7];
	ld.param.f64 	%fd15, [_Z10next_2_ordPdS_S_S_S_S_dddS_di_param_8];
	ld.param.u64 	%rd8, [_Z10next_2_ordPdS_S_S_S_S_dddS_di_param_9];
	ld.param.f64 	%fd16, [_Z10next_2_ordPdS_S_S_S_S_dddS_di_param_10];
	ld.param.u32 	%r3, [_Z10next_2_ordPdS_S_S_S_S_dddS_di_param_11];
	mov.u32 	%r4, %ctaid.x;
	mov.u32 	%r5, %ntid.x;
	mov.u32 	%r6, %tid.x;
	mad.lo.s32 	%r1, %r4, %r5, %r6;
	add.s32 	%r7, %r3, -1;
	setp.ge.s32 	%p1, %r1, %r7;
	setp.lt.s32 	%p2, %r1, 1;
	or.pred  	%p3, %p2, %p1;
	@%p3 bra 	$L__BB0_18;
	cvta.to.global.u64 	%rd1, %rd7;
	cvt.rn.f32.f64 	%f1, %fd16;
	abs.f32 	%f2, %f1;
	setp.eq.f32 	%p4, %f1, 0f3F800000;
	mov.f32 	%f134, 0f3F800000;
	@%p4 bra 	$L__BB0_6;
	setp.num.f32 	%p5, %f2, %f2;
	@%p5 bra 	$L__BB0_4;
	mov.f32 	%f69, 0f40000000;
	add.rn.f32 	%f134, %f1, %f69;
	bra.uni 	$L__BB0_6;
$L__BB0_4:
	setp.lt.f32 	%p6, %f2, 0f00800000;
	mul.f32 	%f14, %f2, 0f4B800000;
	selp.f32 	%f15, %f14, %f2, %p6;
	mov.b32 	%r8, %f15;
	add.s32 	%r9, %r8, -1060439283;
	and.b32  	%r10, %r9, -8388608;
	sub.s32 	%r11, %r8, %r10;
	mov.b32 	%f16, %r11;
	cvt.rn.f32.s32 	%f17, %r10;
	selp.f32 	%f18, 0fC1C00000, 0f00000000, %p6;
	fma.rn.f32 	%f19, %f17, 0f34000000, %f18;
	add.f32 	%f20, %f16, 0fBF800000;
	add.f32 	%f21, %f16, 0f3F800000;
	rcp.approx.ftz.f32 	%f22, %f21;
	add.f32 	%f23, %f20, %f20;
	mul.f32 	%f24, %f23, %f22;
	mul.f32 	%f25, %f24, %f24;
	neg.f32 	%f26, %f24;
	sub.f32 	%f27, %f20, %f24;
	add.f32 	%f28, %f27, %f27;
	fma.rn.f32 	%f29, %f26, %f20, %f28;
	mul.rn.f32 	%f30, %f22, %f29;
	fma.rn.f32 	%f31, %f25, 0f3A2C32E4, 0f3B52E7DB;
	fma.rn.f32 	%f32, %f31, %f25, 0f3C93BB73;
	fma.rn.f32 	%f33, %f32, %f25, 0f3DF6384F;
	mul.rn.f32 	%f34, %f33, %f25;
	fma.rn.f32 	%f35, %f24, 0f3FB8AA3B, %f19;
	mul.f32 	%f36, %f34, 0f40400000;
	sub.f32 	%f37, %f19, %f35;
	fma.rn.f32 	%f38, %f24, 0f3FB8AA3B, %f37;
	fma.rn.f32 	%f39, %f30, 0f3FB8AA3B, %f38;
	fma.rn.f32 	%f40, %f24, 0f32A55E34, %f39;
	fma.rn.f32 	%f41, %f36, %f30, %f40;
	fma.rn.f32 	%f42, %f34, %f24, %f41;
	add.rn.f32 	%f43, %f35, %f42;
	mov.f32 	%f44, 0f40000000;
	mul.rn.f32 	%f45, %f43, %f44;
	cvt.rni.f32.f32 	%f46, %f45;
	sub.f32 	%f47, %f45, %f46;
	neg.f32 	%f48, %f45;
	fma.rn.f32 	%f49, %f43, 0f40000000, %f48;
	neg.f32 	%f50, %f35;
	add.rn.f32 	%f51, %f43, %f50;
	neg.f32 	%f52, %f51;
	add.rn.f32 	%f53, %f42, %f52;
	fma.rn.f32 	%f54, %f53, 0f40000000, %f49;
	add.f32 	%f55, %f47, %f54;
	setp.gt.f32 	%p7, %f46, 0f00000000;
	selp.b32 	%r12, 0, -2097152000, %p7;
	setp.neu.f32 	%p8, %f1, 0f00000000;
	setp.neu.f32 	%p9, %f2, 0f7F800000;
	setp.lt.f32 	%p10, %f45, 0f00000000;
	selp.f32 	%f56, 0f00000000, 0f7F800000, %p10;
	abs.f32 	%f57, %f45;
	setp.gt.f32 	%p11, %f57, 0f43180000;
	cvt.rzi.s32.f32 	%r13, %f46;
	shl.b32 	%r14, %r13, 23;
	sub.s32 	%r15, %r14, %r12;
	mov.b32 	%f58, %r15;
	add.s32 	%r16, %r12, 2130706432;
	mov.b32 	%f59, %r16;
	fma.rn.f32 	%f60, %f55, 0f391FCB8E, 0f3AAF85ED;
	fma.rn.f32 	%f61, %f60, %f55, 0f3C1D9856;
	fma.rn.f32 	%f62, %f61, %f55, 0f3D6357BB;
	fma.rn.f32 	%f63, %f62, %f55, 0f3E75FDEC;
	fma.rn.f32 	%f64, %f63, %f55, 0f3F317218;
	fma.rn.f32 	%f65, %f64, %f55, 0f3F800000;
	mul.f32 	%f66, %f65, %f59;
	mul.f32 	%f67, %f66, %f58;
	selp.f32 	%f134, %f56, %f67, %p11;
	and.pred  	%p12, %p8, %p9;
	@%p12 bra 	$L__BB0_6;
	add.f32 	%f68, %f1, %f1;
	mov.b32 	%r17, %f68;
	and.b32  	%r18, %r17, 2147483647;
	mov.b32 	%f134, %r18;
$L__BB0_6:
	cvt.f64.f32 	%fd1, %f134;
	mul.f64 	%fd17, %fd13, %fd14;
	div.rn.f64 	%fd18, %fd17, %fd1;
	cvta.to.global.u64 	%rd9, %rd3;
	mul.wide.u32 	%rd10, %r1, 8;
	add.s64 	%rd11, %rd9, %rd10;
	st.global.f64 	[%rd11], %fd18;
	add.f64 	%fd19, %fd13, %fd13;
	mul.f64 	%fd20, %fd19, %fd14;
	div.rn.f64 	%fd21, %fd20, %fd1;
	mov.f64 	%fd22, 0dBFF0000000000000;
	sub.f64 	%fd23, %fd22, %fd21;
	cvta.to.global.u64 	%rd12, %rd4;
	add.s64 	%rd13, %rd12, %rd10;
	st.global.f64 	[%rd13], %fd23;
	cvta.to.global.u64 	%rd14, %rd5;
	add.s64 	%rd15, %rd14, %rd10;
	st.global.f64 	[%rd15], %fd18;
	add.s64 	%rd2, %rd1, %rd10;
	ld.global.f64 	%fd2, [%rd2];
	cvta.to.global.u64 	%rd16, %rd8;
	add.s64 	%rd17, %rd16, %rd10;
	ld.global.f64 	%fd24, [%rd17];
	add.f64 	%fd25, %fd15, 0dBFE0000000000000;
	mul.f64 	%fd26, %fd13, %fd25;
	add.f64 	%fd27, %fd24, %fd24;
	mul.f64 	%fd3, %fd26, %fd27;
	sub.f64 	%fd4, %fd24, %fd26;
	{
	.reg .b32 %temp; 
	mov.b64 	{%temp, %r19}, %fd4;
	}
	and.b32  	%r2, %r19, 2147483647;
	{
	.reg .b32 %temp; 
	mov.b64 	{%r20, %temp}, %fd4;
	}
	mov.b64 	%fd5, {%r20, %r2};
	setp.ltu.f64 	%p13, %fd5, 0d3FE4F92224DD2F1A;
	@%p13 bra 	$L__BB0_8;
	add.f64 	%fd28, %fd5, %fd5;
	cvt.rn.f32.f64 	%f70, %fd28;
	mul.f32 	%f71, %f70, 0f3FB8AA3B;
	cvt.rni.f32.f32 	%f72, %f71;
	cvt.f64.f32 	%fd29, %f72;
	fma.rn.f64 	%fd30, %fd29, 0dBFE62E42FEFA39EF, %fd28;
	fma.rn.f64 	%fd31, %fd30, 0d3E5AE904A4741B81, 0d3E928A27F89B6999;
	fma.rn.f64 	%fd32, %fd31, %fd30, 0d3EC71DE715FF7E07;
	fma.rn.f64 	%fd33, %fd32, %fd30, 0d3EFA019A6B0AC45A;
	fma.rn.f64 	%fd34, %fd33, %fd30, 0d3F2A01A017EED94F;
	fma.rn.f64 	%fd35, %fd34, %fd30, 0d3F56C16C17F2A71B;
	fma.rn.f64 	%fd36, %fd35, %fd30, 0d3F811111111173C4;
	fma.rn.f64 	%fd37, %fd36, %fd30, 0d3FA555555555211A;
	fma.rn.f64 	%fd38, %fd37, %fd30, 0d3FC5555555555540;
	fma.rn.f64 	%fd39, %fd38, %fd30, 0d3FE0000000000005;
	mul.f64 	%fd40, %fd30, %fd39;
	fma.rn.f64 	%fd41, %fd40, %fd30, %fd30;
	ex2.approx.ftz.f32 	%f73, %f72;
	cvt.f64.f32 	%fd42, %f73;
	mov.f64 	%fd43, 0d3FF0000000000000;
	sub.f64 	%fd44, %fd43, %fd42;
	neg.f64 	%fd45, %fd41;
	fma.rn.f64 	%fd46, %fd45, %fd42, %fd44;
	mov.f64 	%fd47, 0d4000000000000000;
	sub.f64 	%fd48, %fd47, %fd46;
	rcp.approx.ftz.f64 	%fd49, %fd48;
	neg.f64 	%fd50, %fd48;
	fma.rn.f64 	%fd51, %fd50, %fd49, 0d3FF0000000000000;
	fma.rn.f64 	%fd52, %fd51, %fd51, %fd51;
	fma.rn.f64 	%fd53, %fd52, %fd49, %fd49;
	fma.rn.f64 	%fd54, %fd53, 0dC000000000000000, 0d3FF0000000000000;
	setp.gt.u32 	%p14, %r2, 1077088193;
	selp.f64 	%fd55, 0d3FF0000000000000, %fd54, %p14;
	copysign.f64 	%fd107, %fd4, %fd55;
	bra.uni 	$L__BB0_9;
$L__BB0_8:
	mul.f64 	%fd56, %fd4, %fd4;
	fma.rn.f64 	%fd57, %fd56, 0dBEF0BC46E2F5E964, 0d3F14359F420AFC3D;
	fma.rn.f64 	%fd58, %fd57, %fd56, 0dBF2DF9F0728C5D84;
	fma.rn.f64 	%fd59, %fd58, %fd56, 0d3F4337D1CEC4F033;
	fma.rn.f64 	%fd60, %fd59, %fd56, 0dBF57D6E9674335B3;
	fma.rn.f64 	%fd61, %fd60, %fd56, 0d3F6D6D000D7AAD3D;
	fma.rn.f64 	%fd62, %fd61, %fd56, 0dBF8226E1F3CF1EF5;
	fma.rn.f64 	%fd63, %fd62, %fd56, 0d3F9664F47EC0C8CF;
	fma.rn.f64 	%fd64, %fd63, %fd56, 0dBFABA1BA1B80AB40;
	fma.rn.f64 	%fd65, %fd64, %fd56, 0d3FC111111110FA4A;
	fma.rn.f64 	%fd66, %fd65, %fd56, 0dBFD5555555555550;
	fma.rn.f64 	%fd67, %fd66, %fd56, 0d0000000000000000;
	fma.rn.f64 	%fd107, %fd67, %fd4, %fd4;
$L__BB0_9:
	cvt.rn.f32.f64 	%f7, %fd107;
	abs.f32 	%f8, %f7;
	setp.eq.f32 	%p15, %f7, 0f3F800000;
	mov.f32 	%f135, 0f3F800000;
	@%p15 bra 	$L__BB0_14;
	setp.num.f32 	%p16, %f8, %f8;
	@%p16 bra 	$L__BB0_12;
	mov.f32 	%f132, 0f40000000;
	add.rn.f32 	%f135, %f7, %f132;
	bra.uni 	$L__BB0_14;
$L__BB0_12:
	setp.lt.f32 	%p17, %f8, 0f00800000;
	mul.f32 	%f77, %f8, 0f4B800000;
	selp.f32 	%f78, %f77, %f8, %p17;
	mov.b32 	%r21, %f78;
	add.s32 	%r22, %r21, -1060439283;
	and.b32  	%r23, %r22, -8388608;
	sub.s32 	%r24, %r21, %r23;
	mov.b32 	%f79, %r24;
	cvt.rn.f32.s32 	%f80, %r23;
	selp.f32 	%f81, 0fC1C00000, 0f00000000, %p17;
	fma.rn.f32 	%f82, %f80, 0f34000000, %f81;
	add.f32 	%f83, %f79, 0fBF800000;
	add.f32 	%f84, %f79, 0f3F800000;
	rcp.approx.ftz.f32 	%f85, %f84;
	add.f32 	%f86, %f83, %f83;
	mul.f32 	%f87, %f86, %f85;
	mul.f32 	%f88, %f87, %f87;
	neg.f32 	%f89, %f87;
	sub.f32 	%f90, %f83, %f87;
	add.f32 	%f91, %f90, %f90;
	fma.rn.f32 	%f92, %f89, %f83, %f91;
	mul.rn.f32 	%f93, %f85, %f92;
	fma.rn.f32 	%f94, %f88, 0f3A2C32E4, 0f3B52E7DB;
	fma.rn.f32 	%f95, %f94, %f88, 0f3C93BB73;
	fma.rn.f32 	%f96, %f95, %f88, 0f3DF6384F;
	mul.rn.f32 	%f97, %f96, %f88;
	fma.rn.f32 	%f98, %f87, 0f3FB8AA3B, %f82;
	mul.f32 	%f99, %f97, 0f40400000;
	sub.f32 	%f100, %f82, %f98;
	fma.rn.f32 	%f101, %f87, 0f3FB8AA3B, %f100;
	fma.rn.f32 	%f102, %f93, 0f3FB8AA3B, %f101;
	fma.rn.f32 	%f103, %f87, 0f32A55E34, %f102;
	fma.rn.f32 	%f104, %f99, %f93, %f103;
	fma.rn.f32 	%f105, %f97, %f87, %f104;
	add.rn.f32 	%f106, %f98, %f105;
	mov.f32 	%f107, 0f40000000;
	mul.rn.f32 	%f108, %f106, %f107;
	cvt.rni.f32.f32 	%f109, %f108;
	sub.f32 	%f110, %f108, %f109;
	neg.f32 	%f111, %f108;
	fma.rn.f32 	%f112, %f106, 0f40000000, %f111;
	neg.f32 	%f113, %f98;
	add.rn.f32 	%f114, %f106, %f113;
	neg.f32 	%f115, %f114;
	add.rn.f32 	%f116, %f105, %f115;
	fma.rn.f32 	%f117, %f116, 0f40000000, %f112;
	add.f32 	%f118, %f110, %f117;
	setp.gt.f32 	%p18, %f109, 0f00000000;
	selp.b32 	%r25, 0, -2097152000, %p18;
	setp.neu.f32 	%p19, %f7, 0f00000000;
	setp.neu.f32 	%p20, %f8, 0f7F800000;
	setp.lt.f32 	%p21, %f108, 0f00000000;
	selp.f32 	%f119, 0f00000000, 0f7F800000, %p21;
	abs.f32 	%f120, %f108;
	setp.gt.f32 	%p22, %f120, 0f43180000;
	cvt.rzi.s32.f32 	%r26, %f109;
	shl.b32 	%r27, %r26, 23;
	sub.s32 	%r28, %r27, %r25;
	mov.b32 	%f121, %r28;
	add.s32 	%r29, %r25, 2130706432;
	mov.b32 	%f122, %r29;
	fma.rn.f32 	%f123, %f118, 0f391FCB8E, 0f3AAF85ED;
	fma.rn.f32 	%f124, %f123, %f118, 0f3C1D9856;
	fma.rn.f32 	%f125, %f124, %f118, 0f3D6357BB;
	fma.rn.f32 	%f126, %f125, %f118, 0f3E75FDEC;
	fma.rn.f32 	%f127, %f126, %f118, 0f3F317218;
	fma.rn.f32 	%f128, %f127, %f118, 0f3F800000;
	mul.f32 	%f129, %f128, %f122;
	mul.f32 	%f130, %f129, %f121;
	selp.f32 	%f135, %f119, %f130, %p22;
	and.pred  	%p23, %p19, %p20;
	@%p23 bra 	$L__BB0_14;
	add.f32 	%f131, %f7, %f7;
	mov.b32 	%r30, %f131;
	and.b32  	%r31, %r30, 2147483647;
	mov.b32 	%f135, %r31;
$L__BB0_14:
	add.f32 	%f133, %f135, %f135;
	cvt.f64.f32 	%fd68, %f133;
	add.f64 	%fd69, %fd107, 0d3FF0000000000000;
	sub.f64 	%fd9, %fd69, %fd68;
	{
	.reg .b32 %temp; 
	mov.b64 	{%temp, %r32}, %fd5;
	}
	setp.gt.u32 	%p24, %r32, 1082536910;
	@%p24 bra 	$L__BB0_16;
	fma.rn.f64 	%fd70, %fd5, 0d3FF71547652B82FE, 0d4338000000000000;
	{
	.reg .b32 %temp; 
	mov.b64 	{%r33, %temp}, %fd70;
	}
	mov.f64 	%fd71, 0dC338000000000000;
	add.rn.f64 	%fd72, %fd70, %fd71;
	fma.rn.f64 	%fd73, %fd72, 0dBFE62E42FEFA39EF, %fd5;
	fma.rn.f64 	%fd74, %fd72, 0dBC7ABC9E3B39803F, %fd73;
	fma.rn.f64 	%fd75, %fd74, 0d3E5ADE1569CE2BDF, 0d3E928AF3FCA213EA;
	fma.rn.f64 	%fd76, %fd75, %fd74, 0d3EC71DEE62401315;
	fma.rn.f64 	%fd77, %fd76, %fd74, 0d3EFA01997C89EB71;
	fma.rn.f64 	%fd78, %fd77, %fd74, 0d3F2A01A014761F65;
	fma.rn.f64 	%fd79, %fd78, %fd74, 0d3F56C16C1852B7AF;
	fma.rn.f64 	%fd80, %fd79, %fd74, 0d3F81111111122322;
	fma.rn.f64 	%fd81, %fd80, %fd74, 0d3FA55555555502A1;
	fma.rn.f64 	%fd82, %fd81, %fd74, 0d3FC5555555555511;
	fma.rn.f64 	%fd83, %fd82, %fd74, 0d3FE000000000000B;
	fma.rn.f64 	%fd84, %fd83, %fd74, 0d3FF0000000000000;
	fma.rn.f64 	%fd85, %fd84, %fd74, 0d3FF0000000000000;
	shl.b32 	%r34, %r33, 20;
	{
	.reg .b32 %temp; 
	mov.b64 	{%r35, %temp}, %fd85;
	}
	{
	.reg .b32 %temp; 
	mov.b64 	{%temp, %r36}, %fd85;
	}
	add.s32 	%r37, %r34, %r36;
	add.s32 	%r38, %r37, -2097152;
	mov.b64 	%fd86, {%r35, %r38};
	rcp.approx.ftz.f64 	%fd87, %fd86;
	neg.f64 	%fd88, %fd86;
	fma.rn.f64 	%fd89, %fd88, %fd87, 0d3FF0000000000000;
	fma.rn.f64 	%fd90, %fd89, %fd89, %fd89;
	fma.rn.f64 	%fd91, %fd90, %fd87, %fd87;
	fma.rn.f64 	%fd108, %fd91, 0d3FB0000000000000, %fd86;
	bra.uni 	$L__BB0_17;
$L__BB0_16:
	setp.le.f64 	%p25, %fd4, 0d7FF0000000000000;
	selp.f64 	%fd108, 0d7FF0000000000000, %fd4, %p25;
$L__BB0_17:
	ld.param.u64 	%rd23, [_Z10next_2_ordPdS_S_S_S_S_dddS_di_param_4];
	add.f64 	%fd92, %fd108, %fd108;
	div.rn.f64 	%fd93, %fd9, %fd92;
	add.f64 	%fd94, %fd3, %fd93;
	mul.f64 	%fd95, %fd13, %fd94;
	neg.f64 	%fd96, %fd2;
	sub.f64 	%fd97, %fd96, %fd95;
	add.f64 	%fd98, %fd14, 0dBFF0000000000000;
	div.rn.f64 	%fd99, %fd13, %fd1;
	mul.f64 	%fd100, %fd98, %fd99;
	ld.global.f64 	%fd101, [%rd2+8];
	add.f64 	%fd102, %fd2, %fd2;
	sub.f64 	%fd103, %fd101, %fd102;
	add.s32 	%r39, %r1, -1;
	mul.wide.u32 	%rd18, %r39, 8;
	add.s64 	%rd19, %rd1, %rd18;
	ld.global.f64 	%fd104, [%rd19];
	add.f64 	%fd105, %fd104, %fd103;
	fma.rn.f64 	%fd106, %fd100, %fd105, %fd97;
	cvta.to.global.u64 	%rd20, %rd23;
	mul.wide.u32 	%rd21, %r1, 8;
	add.s64 	%rd22, %rd20, %rd21;
	st.global.f64 	[%rd22], %fd106;
$L__BB0_18:
	ret;

}


// ===== COMPILED SASS (sm_100) =====

	.target	sm_100

	.elftype	@"ET_EXEC"


//--------------------- .note.nv.tkinfo           --------------------------
	.section	.note.nv.tkinfo,"",@"SHT_NOTE"
	.sectionflags	@"SHF_NOTE_NV_TKINFO"
	.tkinfo
        /*0018*/ 	.word	0x00000002
        /*0030*/ 	.string	""
        /*0030*/ 	.string	"ptxas"
        /*0030*/ 	.string	"Cuda compilation tools, release 13.0, V13.0.88"
        /*0030*/ 	.string	"Build cuda_13.0.r13.0/compiler.36424714_0"
        /*0030*/ 	.string	"-arch sm_100 -m 64 "



//--------------------- .note.nv.cuinfo           --------------------------
	.section	.note.nv.cuinfo,"",@"SHT_NOTE"
	.sectionflags	@"SHF_NOTE_NV_CUINFO"
        /*0018*/ 	.short	0x0002
        /*001a*/ 	.short	0x0064
        /*001c*/ 	.short	0x0082
	.zero		2


//--------------------- .nv.info                  --------------------------
	.section	.nv.info,"",@"SHT_CUDA_INFO"
	.align	4


	//----- nvinfo : EIATTR_REGCOUNT
	.align		4
        /*0000*/ 	.byte	0x04, 0x2f
        /*0002*/ 	.short	(.L_1 - .L_0)
	.align		4
.L_0:
        /*0004*/ 	.word	index@(_Z10next_2_ordPdS_S_S_S_S_dddS_di)
        /*0008*/ 	.word	0x00000020


	//----- nvinfo : EIATTR_FRAME_SIZE
	.align		4
.L_1:
        /*000c*/ 	.byte	0x04, 0x11
        /*000e*/ 	.short	(.L_3 - .L_2)
	.align		4
.L_2:
        /*0010*/ 	.word	index@($__internal_0_$__cuda_sm20_div_rn_f64_full)
        /*0014*/ 	.word	0x00000000


	//----- nvinfo : EIATTR_FRAME_SIZE
	.align		4
.L_3:
        /*0018*/ 	.byte	0x04, 0x11
        /*001a*/ 	.short	(.L_5 - .L_4)
	.align		4
.L_4:
        /*001c*/ 	.word	index@(_Z10next_2_ordPdS_S_S_S_S_dddS_di)
        /*0020*/ 	.word	0x00000000


	//----- nvinfo : EIATTR_MIN_STACK_SIZE
	.align		4
.L_5:
        /*0024*/ 	.byte	0x04, 0x12
        /*0026*/ 	.short	(.L_7 - .L_6)
	.align		4
.L_6:
        /*0028*/ 	.word	index@(_Z10next_2_ordPdS_S_S_S_S_dddS_di)
        /*002c*/ 	.word	0x00000000
.L_7:


//--------------------- .nv.compat                --------------------------
	.section	.nv.compat,"",@"SHT_CUDA_COMPAT_INFO"
	.align	4
        /*0000*/ 	.byte	0x02, 0x09, 0x00, 0x00, 0x02, 0x02, 0x01, 0x00, 0x02, 0x05, 0x05, 0x00, 0x03, 0x07, 0x01, 0x01
        /*0010*/ 	.byte	0x02, 0x03, 0x00, 0x00, 0x02, 0x06, 0x01, 0x00, 0x04, 0x0b, 0x08, 0x00, 0x01, 0x00, 0x00, 0x00
        /*0020*/ 	.byte	0x00, 0x00, 0x00, 0x00


//--------------------- .nv.info._Z10next_2_ordPdS_S_S_S_S_dddS_di --------------------------
	.section	.nv.info._Z10next_2_ordPdS_S_S_S_S_dddS_di,"",@"SHT_CUDA_INFO"
	.sectionflags	@""
	.align	4


	//----- nvinfo : EIATTR_CUDA_API_VERSION
	.align		4
        /*0000*/ 	.byte	0x04, 0x37
        /*0002*/ 	.short	(.L_9 - .L_8)
.L_8:
        /*0004*/ 	.word	0x00000082


	//----- nvinfo : EIATTR_KPARAM_INFO
	.align		4
.L_9:
        /*0008*/ 	.byte	0x04, 0x17
        /*000a*/ 	.short	(.L_11 - .L_10)
.L_10:
        /*000c*/ 	.word	0x00000000
        /*0010*/ 	.short	0x000b
        /*0012*/ 	.short	0x0058
        /*0014*/ 	.byte	0x00, 0xf0, 0x11, 0x00


	//----- nvinfo : EIATTR_KPARAM_INFO
	.align		4
.L_11:
        /*0018*/ 	.byte	0x04, 0x17
        /*001a*/ 	.short	(.L_13 - .L_12)
.L_12:
        /*001c*/ 	.word	0x00000000
        /*0020*/ 	.short	0x000a
        /*0022*/ 	.short	0x0050
        /*0024*/ 	.byte	0x00, 0xf0, 0x21, 0x00


	//----- nvinfo : EIATTR_KPARAM_INFO
	.align		4
.L_13:
        /*0028*/ 	.byte	0x04, 0x17
        /*002a*/ 	.short	(.L_15 - .L_14)
.L_14:
        /*002c*/ 	.word	0x00000000
        /*0030*/ 	.short	0x0009
        /*0032*/ 	.short	0x0048
        /*0034*/ 	.byte	0x00, 0xf5, 0x21, 0x00


	//----- nvinfo : EIATTR_KPARAM_INFO
	.align		4
.L_15:
        /*0038*/ 	.byte	0x04, 0x17
        /*003a*/ 	.short	(.L_17 - .L_16)
.L_16:
        /*003c*/ 	.word	0x00000000
        /*0040*/ 	.short	0x0008
        /*0042*/ 	.short	0x0040
        /*0044*/ 	.byte	0x00, 0xf0, 0x21, 0x00


	//----- nvinfo : EIATTR_KPARAM_INFO
	.align		4
.L_17:
        /*0048*/ 	.byte	0x04, 0x17
        /*004a*/ 	.short	(.L_19 - .L_18)
.L_18:
        /*004c*/ 	.word	0x00000000
        /*0050*/ 	.short	0x0007
        /*0052*/ 	.short	0x0038
        /*0054*/ 	.byte	0x00, 0xf0, 0x21, 0x00


	//----- nvinfo : EIATTR_KPARAM_INFO
	.align		4
.L_19:
        /*0058*/ 	.byte	0x04, 0x17
        /*005a*/ 	.short	(.L_21 - .L_20)
.L_20:
        /*005c*/ 	.word	0x00000000
        /*0060*/ 	.short	0x0006
        /*0062*/ 	.short	0x0030
        /*0064*/ 	.byte	0x00, 0xf0, 0x21, 0x00


	//----- nvinfo : EIATTR_KPARAM_INFO
	.align		4
.L_21:
        /*0068*/ 	.byte	0x04, 0x17
        /*006a*/ 	.short	(.L_23 - .L_22)
.L_22:
        /*006c*/ 	.word	0x00000000
        /*0070*/ 	.short	0x0005
        /*0072*/ 	.short	0x0028
        /*0074*/ 	.byte	0x00, 0xf5, 0x21, 0x00


	//----- nvinfo : EIATTR_KPARAM_INFO
	.align		4
.L_23:
        /*0078*/ 	.byte	0x04, 0x17
        /*007a*/ 	.short	(.L_25 - .L_24)
.L_24:
        /*007c*/ 	.word	0x00000000
        /*0080*/ 	.short	0x0004
        /*0082*/ 	.short	0x0020
        /*0084*/ 	.byte	0x00, 0xf5, 0x21, 0x00


	//----- nvinfo : EIATTR_KPARAM_INFO
	.align		4
.L_25:
        /*0088*/ 	.byte	0x04, 0x17
        /*008a*/ 	.short	(.L_27 - .L_26)
.L_26:
        /*008c*/ 	.word	0x00000000
        /*0090*/ 	.short	0x0003
        /*0092*/ 	.short	0x0018
        /*0094*/ 	.byte	0x00, 0xf5, 0x21, 0x00


	//----- nvinfo : EIATTR_KPARAM_INFO
	.align		4
.L_27:
        /*0098*/ 	.byte	0x04, 0x17
        /*009a*/ 	.short	(.L_29 - .L_28)
.L_28:
        /*009c*/ 	.word	0x00000000
        /*00a0*/ 	.short	0x0002
        /*00a2*/ 	.short	0x0010
        /*00a4*/ 	.byte	0x00, 0xf5, 0x21, 0x00


	//----- nvinfo : EIATTR_KPARAM_INFO
	.align		4
.L_29:
        /*00a8*/ 	.byte	0x04, 0x17
        /*00aa*/ 	.short	(.L_31 - .L_30)
.L_30:
        /*00ac*/ 	.word	0x00000000
        /*00b0*/ 	.short	0x0001
        /*00b2*/ 	.short	0x0008
        /*00b4*/ 	.byte	0x00, 0xf5, 0x21, 0x00


	//----- nvinfo : EIATTR_KPARAM_INFO
	.align		4
.L_31:
        /*00b8*/ 	.byte	0x04, 0x17
        /*00ba*/ 	.short	(.L_33 - .L_32)
.L_32:
        /*00bc*/ 	.word	0x00000000
        /*00c0*/ 	.short	0x0000
        /*00c2*/ 	.short	0x0000
        /*00c4*/ 	.byte	0x00, 0xf5, 0x21, 0x00


	//----- nvinfo : EIATTR_SPARSE_MMA_MASK
	.align		4
.L_33:
        /*00c8*/ 	.byte	0x03, 0x50
        /*00ca*/ 	.short	0x0000


	//----- nvinfo : EIATTR_MAXREG_COUNT
	.align		4
        /*00cc*/ 	.byte	0x03, 0x1b
        /*00ce*/ 	.short	0x00ff


	//----- nvinfo : EIATTR_MERCURY_ISA_VERSION
	.align		4
        /*00d0*/ 	.byte	0x03, 0x5f
        /*00d2*/ 	.short	0x0101


	//----- nvinfo : EIATTR_VRC_CTA_INIT_COUNT
	.align		4
        /*00d4*/ 	.byte	0x02, 0x4a
	.zero		1
	.zero		1


	//----- nvinfo : EIATTR_EXIT_INSTR_OFFSETS
	.align		4
        /*00d8*/ 	.byte	0x04, 0x1c
        /*00da*/ 	.short	(.L_35 - .L_34)


	//   ....[0]....
.L_34:
        /*00dc*/ 	.word	0x00000090


	//   ....[1]....
        /*00e0*/ 	.word	0x00001c30


	//----- nvinfo : EIATTR_CRS_STACK_SIZE
	.align		4
.L_35:
        /*00e4*/ 	.byte	0x04, 0x1e
        /*00e6*/ 	.short	(.L_37 - .L_36)
.L_36:
        /*00e8*/ 	.word	0x00000000


	//----- nvinfo : EIATTR_CBANK_PARAM_SIZE
	.align		4
.L_37:
        /*00ec*/ 	.byte	0x03, 0x19
        /*00ee*/ 	.short	0x005c


	//----- nvinfo : EIATTR_PARAM_CBANK
	.align		4
        /*00f0*/ 	.byte	0x04, 0x0a
        /*00f2*/ 	.short	(.L_39 - .L_38)
	.align		4
.L_38:
        /*00f4*/ 	.word	index@(.nv.constant0._Z10next_2_ordPdS_S_S_S_S_dddS_di)
        /*00f8*/ 	.short	0x0380
        /*00fa*/ 	.short	0x005c


	//----- nvinfo : EIATTR_SW_WAR
	.align		4
.L_39:
        /*00fc*/ 	.byte	0x04, 0x36
        /*00fe*/ 	.short	(.L_41 - .L_40)
.L_40:
        /*0100*/ 	.word	0x00000008
.L_41:


//--------------------- .nv.callgraph             --------------------------
	.section	.nv.callgraph,"",@"SHT_CUDA_CALLGRAPH"
	.align	4
	.sectionentsize	8
	.align		4
        /*0000*/ 	.word	0x00000000
	.align		4
        /*0004*/ 	.word	0xffffffff
	.align		4
        /*0008*/ 	.word	0x00000000
	.align		4
        /*000c*/ 	.word	0xfffffffe
	.align		4
        /*0010*/ 	.word	0x00000000
	.align		4
        /*0014*/ 	.word	0xfffffffd
	.align		4
        /*0018*/ 	.word	0x00000000
	.align		4
        /*001c*/ 	.word	0xfffffffc


//--------------------- .text._Z10next_2_ordPdS_S_S_S_S_dddS_di --------------------------
	.section	.text._Z10next_2_ordPdS_S_S_S_S_dddS_di,"ax",@progbits
	.align	128
        .global         _Z10next_2_ordPdS_S_S_S_S_dddS_di
        .type           _Z10next_2_ordPdS_S_S_S_S_dddS_di,@function
        .size           _Z10next_2_ordPdS_S_S_S_S_dddS_di,(.L_x_20 - _Z10next_2_ordPdS_S_S_S_S_dddS_di)
        .other          _Z10next_2_ordPdS_S_S_S_S_dddS_di,@"STO_CUDA_ENTRY STV_DEFAULT"
_Z10next_2_ordPdS_S_S_S_S_dddS_di:
.text._Z10next_2_ordPdS_S_S_S_S_dddS_di:
[----:B------:R-:W-:Y:S01]  /*0000*/  LDC R1, c[0x0][0x37c] ;  /* 0x0000df00ff017b82 */ /* 0x000fe20000000800 */
[----:B------:R-:W0:Y:S07]  /*0010*/  S2R R3, SR_TID.X ;  /* 0x0000000000037919 */ /* 0x000e2e0000002100 */
[----:B------:R-:W0:Y:S01]  /*0020*/  S2UR UR5, SR_CTAID.X ;  /* 0x00000000000579c3 */ /* 0x000e220000002500 */
[----:B------:R-:W1:Y:S07]  /*0030*/  LDCU UR4, c[0x0][0x3d8] ;  /* 0x00007b00ff0477ac */ /* 0x000e6e0008000800 */
[----:B------:R-:W0:Y:S01]  /*0040*/  LDC R0, c[0x0][0x360] ;  /* 0x0000d800ff007b82 */ /* 0x000e220000000800 */
[----:B-1----:R-:W-:Y:S01]  /*0050*/  UIADD3 UR4, UPT, UPT, UR4, -0x1, URZ ;  /* 0xffffffff04047890 */ /* 0x002fe2000fffe0ff */
[----:B0-----:R-:W-:-:S05]  /*0060*/  IMAD R0, R0, UR5, R3 ;  /* 0x0000000500007c24 */ /* 0x001fca000f8e0203 */
[----:B------:R-:W-:-:S04]  /*0070*/  ISETP.GE.AND P0, PT, R0, UR4, PT ;  /* 0x0000000400007c0c */ /* 0x000fc8000bf06270 */
[----:B------:R-:W-:-:S13]  /*0080*/  ISETP.LT.OR P0, PT, R0, 0x1, P0 ;  /* 0x000000010000780c */ /* 0x000fda0000701670 */
[----:B------:R-:W-:Y:S05]  /*0090*/  @P0 EXIT ;  /* 0x000000000000094d */ /* 0x000fea0003800000 */
[----:B------:R-:W0:Y:S01]  /*00a0*/  LDCU.64 UR4, c[0x0][0x3d0] ;  /* 0x00007a00ff0477ac */ /* 0x000e220008000a00 */
[----:B------:R-:W-:Y:S01]  /*00b0*/  HFMA2 R18, -RZ, RZ, 1.875, 0 ;  /* 0x3f800000ff127431 */ /* 0x000fe200000001ff */
[----:B0-----:R-:W0:Y:S02]  /*00c0*/  F2F.F32.F64 R2, UR4 ;  /* 0x0000000400027d10 */ /* 0x001e240008301000 */
[----:B0-----:R-:W-:-:S13]  /*00d0*/  FSETP.NEU.AND P0, PT, R2, 1, PT ;  /* 0x3f8000000200780b */ /* 0x001fda0003f0d000 */
[----:B------:R-:W-:Y:S05]  /*00e0*/  @!P0 BRA `(.L_x_0) ;  /* 0x0000000400048947 */ /* 0x000fea0003800000 */
[----:B------:R-:W-:-:S13]  /*00f0*/  FSETP.NAN.AND P0, PT, |R2|, |R2|, PT ;  /* 0x400000020200720b */ /* 0x000fda0003f08200 */
[----:B------:R-:W-:Y:S01]  /*0100*/  @P0 FADD R18, R2, 2 ;  /* 0x4000000002120421 */ /* 0x000fe20000000000 */
[----:B------:R-:W-:Y:S06]  /*0110*/  @P0 BRA `(.L_x_0) ;  /* 0x0000000000f80947 */ /* 0x000fec0003800000 */
[C---:B------:R-:W-:Y:S01]  /*0120*/  FMUL R3, |R2|.reuse, 16777216 ;  /* 0x4b80000002037820 */ /* 0x040fe20000400200 */
[----:B------:R-:W-:Y:S01]  /*0130*/  FSETP.GEU.AND P0, PT, |R2|, 1.175494350822287508e-38, PT ;  /* 0x008000000200780b */ /* 0x000fe20003f0e200 */
[----:B------:R-:W-:-:S03]  /*0140*/  IMAD.MOV.U32 R9, RZ, RZ, 0x3a2c32e4 ;  /* 0x3a2c32e4ff097424 */ /* 0x000fc600078e00ff */
[----:B------:R-:W-:-:S05]  /*0150*/  FSEL R3, R3, |R2|, !P0 ;  /* 0x4000000203037208 */ /* 0x000fca0004000000 */
[----:B------:R-:W-:-:S05]  /*0160*/  VIADD R4, R3, 0xc0cafb0d ;  /* 0xc0cafb0d03047836 */ /* 0x000fca0000000000 */
[----:B------:R-:W-:-:S04]  /*0170*/  LOP3.LUT R4, R4, 0xff800000, RZ, 0xc0, !PT ;  /* 0xff80000004047812 */ /* 0x000fc800078ec0ff */
[-C--:B------:R-:W-:Y:S02]  /*0180*/  IADD3 R3, PT, PT, R3, -R4.reuse, RZ ;  /* 0x8000000403037210 */ /* 0x080fe40007ffe0ff */
[----:B------:R-:W-:-:S03]  /*0190*/  I2FP.F32.S32 R4, R4 ;  /* 0x0000000400047245 */ /* 0x000fc60000201400 */
[C---:B------:R-:W-:Y:S01]  /*01a0*/  FADD R6, R3.reuse, 1 ;  /* 0x3f80000003067421 */ /* 0x040fe20000000000 */
[----:B------:R-:W-:Y:S01]  /*01b0*/  FADD R5, R3, -1 ;  /* 0xbf80000003057421 */ /* 0x000fe20000000000 */
[----:B------:R-:W-:Y:S02]  /*01c0*/  FSEL R3, RZ, -24, P0 ;  /* 0xc1c00000ff037808 */ /* 0x000fe40000000000 */
[----:B------:R-:W-:Y:S01]  /*01d0*/  FSETP.NEU.AND P0, PT, |R2|, +INF , PT ;  /* 0x7f8000000200780b */ /* 0x000fe20003f0d200 */
[----:B------:R-:W-:Y:S01]  /*01e0*/  FADD R7, R5, R5 ;  /* 0x0000000505077221 */ /* 0x000fe20000000000 */
[----:B------:R-:W0:Y:S01]  /*01f0*/  MUFU.RCP R6, R6 ;  /* 0x0000000600067308 */ /* 0x000e220000001000 */
[----:B------:R-:W-:Y:S01]  /*0200*/  FFMA R3, R4, 1.1920928955078125e-07, R3 ;  /* 0x3400000004037823 */ /* 0x000fe20000000003 */
[----:B------:R-:W-:-:S13]  /*0210*/  FSETP.NEU.AND P0, PT, R2, RZ, P0 ;  /* 0x000000ff0200720b */ /* 0x000fda000070d000 */
[----:B------:R-:W-:Y:S01]  /*0220*/  @!P0 FADD R2, R2, R2 ;  /* 0x0000000202028221 */ /* 0x000fe20000000000 */
[----:B0-----:R-:W-:-:S04]  /*0230*/  FMUL R8, R6, R7 ;  /* 0x0000000706087220 */ /* 0x001fc80000400000 */
[----:B------:R-:W-:Y:S01]  /*0240*/  FADD R7, R5, -R8 ;  /* 0x8000000805077221 */ /* 0x000fe20000000000 */
[CC--:B------:R-:W-:Y:S01]  /*0250*/  FMUL R4, R8.reuse, R8.reuse ;  /* 0x0000000808047220 */ /* 0x0c0fe20000400000 */
[----:B------:R-:W-:Y:S02]  /*0260*/  FFMA R12, R8, 1.4426950216293334961, R3 ;  /* 0x3fb8aa3b080c7823 */ /* 0x000fe40000000003 */
[----:B------:R-:W-:Y:S01]  /*0270*/  FADD R10, R7, R7 ;  /* 0x00000007070a7221 */ /* 0x000fe20000000000 */
[C---:B------:R-:W-:Y:S01]  /*0280*/  FFMA R7, R4.reuse, R9, 0.0032181653659790754318 ;  /* 0x3b52e7db04077423 */ /* 0x040fe20000000009 */
[----:B------:R-:W-:Y:S02]  /*0290*/  FADD R3, R3, -R12 ;  /* 0x8000000c03037221 */ /* 0x000fe40000000000 */
[----:B------:R-:W-:Y:S01]  /*02a0*/  FFMA R5, R5, -R8, R10 ;  /* 0x8000000805057223 */ /* 0x000fe2000000000a */
[----:B------:R-:W-:Y:S01]  /*02b0*/  FFMA R7, R4, R7, 0.018033718690276145935 ;  /* 0x3c93bb7304077423 */ /* 0x000fe20000000007 */
[----:B------:R-:W-:-:S02]  /*02c0*/  FFMA R10, R8, 1.4426950216293334961, R3 ;  /* 0x3fb8aa3b080a7823 */ /* 0x000fc40000000003 */
[----:B------:R-:W-:Y:S01]  /*02d0*/  FMUL R5, R6, R5 ;  /* 0x0000000506057220 */ /* 0x000fe20000400000 */
[----:B------:R-:W-:-:S03]  /*02e0*/  FFMA R7, R4, R7, 0.12022458761930465698 ;  /* 0x3df6384f04077423 */ /* 0x000fc60000000007 */
[----:B------:R-:W-:Y:S01]  /*02f0*/  FFMA R3, R5, 1.4426950216293334961, R10 ;  /* 0x3fb8aa3b05037823 */ /* 0x000fe2000000000a */
[----:B------:R-:W-:-:S03]  /*0300*/  FMUL R7, R4, R7 ;  /* 0x0000000704077220 */ /* 0x000fc60000400000 */
[----:B------:R-:W-:Y:S01]  /*0310*/  FFMA R6, R8, 1.9251366722983220825e-08, R3 ;  /* 0x32a55e3408067823 */ /* 0x000fe20000000003 */
[----:B------:R-:W-:-:S04]  /*0320*/  FMUL R4, R7, 3 ;  /* 0x4040000007047820 */ /* 0x000fc80000400000 */
[----:B------:R-:W-:Y:S01]  /*0330*/  FFMA R4, R5, R4, R6 ;  /* 0x0000000405047223 */ /* 0x000fe20000000006 */
[----:B------:R-:W-:-:S03]  /*0340*/  MOV R6, 0x391fcb8e ;  /* 0x391fcb8e00067802 */ /* 0x000fc60000000f00 */
[----:B------:R-:W-:-:S04]  /*0350*/  FFMA R7, R8, R7, R4 ;  /* 0x0000000708077223 */ /* 0x000fc80000000004 */
[----:B------:R-:W-:-:S04]  /*0360*/  FADD R3, R12, R7 ;  /* 0x000000070c037221 */ /* 0x000fc80000000000 */
[----:B------:R-:W-:Y:S01]  /*0370*/  FMUL R4, R3, 2 ;  /* 0x4000000003047820 */ /* 0x000fe20000400000 */
[----:B------:R-:W-:-:S03]  /*0380*/  FADD R12, -R12, R3 ;  /* 0x000000030c0c7221 */ /* 0x000fc60000000100 */
[----:B------:R-:W0:Y:S01]  /*0390*/  FRND R5, R4 ;  /* 0x0000000400057307 */ /* 0x000e220000201000 */
[----:B------:R-:W-:Y:S01]  /*03a0*/  FADD R12, R7, -R12 ;  /* 0x8000000c070c7221 */ /* 0x000fe20000000000 */
[----:B------:R-:W-:Y:S01]  /*03b0*/  FFMA R3, R3, 2, -R4 ;  /* 0x4000000003037823 */ /* 0x000fe20000000804 */
[----:B------:R-:W-:-:S03]  /*03c0*/  FSETP.GT.AND P2, PT, |R4|, 152, PT ;  /* 0x431800000400780b */ /* 0x000fc60003f44200 */
[----:B------:R-:W-:Y:S01]  /*03d0*/  FFMA R12, R12, 2, R3 ;  /* 0x400000000c0c7823 */ /* 0x000fe20000000003 */
[----:B0-----:R-:W-:Y:S01]  /*03e0*/  FADD R3, R4, -R5 ;  /* 0x8000000504037221 */ /* 0x001fe20000000000 */
[----:B------:R-:W-:-:S03]  /*03f0*/  FSETP.GT.AND P1, PT, R5, RZ, PT ;  /* 0x000000ff0500720b */ /* 0x000fc60003f24000 */
[----:B------:R-:W-:Y:S01]  /*0400*/  FADD R3, R3, R12 ;  /* 0x0000000c03037221 */ /* 0x000fe20000000000 */
[----:B------:R-:W-:Y:S02]  /*0410*/  SEL R5, RZ, 0x83000000, P1 ;  /* 0x83000000ff057807 */ /* 0x000fe40000800000 */
[----:B------:R-:W-:Y:S01]  /*0420*/  FSETP.GEU.AND P1, PT, R4, RZ, PT ;  /* 0x000000ff0400720b */ /* 0x000fe20003f2e000 */
[----:B------:R-:W-:Y:S02]  /*0430*/  FFMA R6, R3, R6, 0.0013391353422775864601 ;  /* 0x3aaf85ed03067423 */ /* 0x000fe40000000006 */
[----:B------:R-:W-:Y:S01]  /*0440*/  VIADD R7, R5, 0x7f000000 ;  /* 0x7f00000005077836 */ /* 0x000fe20000000000 */
[----:B------:R-:W-:Y:S01]  /*0450*/  FSEL R18, RZ, +INF , !P1 ;  /* 0x7f800000ff127808 */ /* 0x000fe20004800000 */
[C---:B------:R-:W-:Y:S02]  /*0460*/  FFMA R8, R3.reuse, R6, 0.0096188392490148544312 ;  /* 0x3c1d985603087423 */ /* 0x040fe40000000006 */
[----:B------:R-:W0:Y:S02]  /*0470*/  F2I.NTZ R6, R4 ;  /* 0x0000000400067305 */ /* 0x000e240000203100 */
[----:B------:R-:W-:-:S04]  /*0480*/  FFMA R8, R3, R8, 0.055503588169813156128 ;  /* 0x3d6357bb03087423 */ /* 0x000fc80000000008 */
[----:B------:R-:W-:-:S04]  /*0490*/  FFMA R8, R3, R8, 0.24022644758224487305 ;  /* 0x3e75fdec03087423 */ /* 0x000fc80000000008 */
[----:B------:R-:W-:-:S04]  /*04a0*/  FFMA R8, R3, R8, 0.69314718246459960938 ;  /* 0x3f31721803087423 */ /* 0x000fc80000000008 */
[----:B------:R-:W-:Y:S01]  /*04b0*/  FFMA R8, R3, R8, 1 ;  /* 0x3f80000003087423 */ /* 0x000fe20000000008 */
[----:B0-----:R-:W-:-:S03]  /*04c0*/  LEA R6, R6, -R5, 0x17 ;  /* 0x8000000506067211 */ /* 0x001fc600078eb8ff */
[----:B------:R-:W-:-:S04]  /*04d0*/  FMUL R7, R7, R8 ;  /* 0x0000000807077220 */ /* 0x000fc80000400000 */
[----:B------:R-:W-:Y:S01]  /*04e0*/  @!P2 FMUL R18, R6, R7 ;  /* 0x000000070612a220 */ /* 0x000fe20000400000 */
[----:B------:R-:W-:-:S07]  /*04f0*/  @!P0 LOP3.LUT R18, R2, 0x7fffffff, RZ, 0xc0, !PT ;  /* 0x7fffffff02128812 */ /* 0x000fce00078ec0ff */
.L_x_0:
[----:B------:R-:W0:Y:S01]  /*0500*/  F2F.F64.F32 R18, R18 ;  /* 0x0000001200127310 */ /* 0x000e220000201800 */
[----:B------:R-:W-:Y:S01]  /*0510*/  IMAD.MOV.U32 R2, RZ, RZ, 0x1 ;  /* 0x00000001ff027424 */ /* 0x000fe200078e00ff */
[----:B------:R-:W1:Y:S01]  /*0520*/  LDC.64 R8, c[0x0][0x3b0] ;  /* 0x0000ec00ff087b82 */ /* 0x000e620000000a00 */
[----:B------:R-:W2:Y:S07]  /*0530*/  LDCU.64 UR4, c[0x0][0x358] ;  /* 0x00006b00ff0477ac */ /* 0x000eae0008000a00 */
[----:B------:R-:W1:Y:S01]  /*0540*/  LDC.64 R10, c[0x0][0x3b8] ;  /* 0x0000ee00ff0a7b82 */ /* 0x000e620000000a00 */
[----:B0-----:R-:W0:Y:S02]  /*0550*/  MUFU.RCP64H R3, R19 ;  /* 0x0000001300037308 */ /* 0x001e240000001800 */
[----:B0-----:R-:W-:-:S08]  /*0560*/  DFMA R4, -R18, R2, 1 ;  /* 0x3ff000001204742b */ /* 0x001fd00000000102 */
[----:B------:R-:W-:-:S08]  /*0570*/  DFMA R4, R4, R4, R4 ;  /* 0x000000040404722b */ /* 0x000fd00000000004 */
[----:B------:R-:W-:Y:S02]  /*0580*/  DFMA R2, R2, R4, R2 ;  /* 0x000000040202722b */ /* 0x000fe40000000002 */
[----:B-1----:R-:W-:-:S06]  /*0590*/  DMUL R4, R8, R10 ;  /* 0x0000000a08047228 */ /* 0x002fcc0000000000 */
[----:B------:R-:W-:-:S04]  /*05a0*/  DFMA R6, -R18, R2, 1 ;  /* 0x3ff000001206742b */ /* 0x000fc80000000102 */
[----:B------:R-:W-:-:S04]  /*05b0*/  FSETP.GEU.AND P1, PT, |R5|, 6.5827683646048100446e-37, PT ;  /* 0x036000000500780b */ /* 0x000fc80003f2e200 */
[----:B------:R-:W-:-:S08]  /*05c0*/  DFMA R6, R2, R6, R2 ;  /* 0x000000060206722b */ /* 0x000fd00000000002 */
[----:B------:R-:W-:-:S08]  /*05d0*/  DMUL R10, R4, R6 ;  /* 0x00000006040a7228 */ /* 0x000fd00000000000 */
[----:B------:R-:W-:-:S08]  /*05e0*/  DFMA R2, -R18, R10, R4 ;  /* 0x0000000a1202722b */ /* 0x000fd00000000104 */
[----:B------:R-:W-:-:S10]  /*05f0*/  DFMA R10, R6, R2, R10 ;  /* 0x00000002060a722b */ /* 0x000fd4000000000a */
[----:B------:R-:W-:-:S05]  /*0600*/  FFMA R2, RZ, R19, R11 ;  /* 0x00000013ff027223 */ /* 0x000fca000000000b */
[----:B------:R-:W-:-:S13]  /*0610*/  FSETP.GT.AND P0, PT, |R2|, 1.469367938527859385e-39, PT ;  /* 0x001000000200780b */ /* 0x000fda0003f04200 */
[----:B--2---:R-:W-:Y:S05]  /*0620*/  @P0 BRA P1, `(.L_x_1) ;  /* 0x0000000000180947 */ /* 0x004fea0000800000 */
[----:B------:R-:W-:Y:S01]  /*0630*/  MOV R6, R18 ;  /* 0x0000001200067202 */ /* 0x000fe20000000f00 */
[----:B------:R-:W-:Y:S01]  /*0640*/  IMAD.MOV.U32 R7, RZ, RZ, R19 ;  /* 0x000000ffff077224 */ /* 0x000fe200078e0013 */
[----:B------:R-:W-:-:S07]  /*0650*/  MOV R2, 0x670 ;  /* 0x0000067000027802 */ /* 0x000fce0000000f00 */
[----:B------:R-:W-:Y:S05]  /*0660*/  CALL.REL.NOINC `($__internal_0_$__cuda_sm20_div_rn_f64_full) ;  /* 0x0000001400747944 */ /* 0x000fea0003c00000 */
[----:B------:R-:W-:Y:S01]  /*0670*/  MOV R10, R4 ;  /* 0x00000004000a7202 */ /* 0x000fe20000000f00 */
[----:B------:R-:W-:-:S07]  /*0680*/  IMAD.MOV.U32 R11, RZ, RZ, R5 ;  /* 0x000000ffff0b7224 */ /* 0x000fce00078e0005 */
.L_x_1:
[----:B------:R-:W0:Y:S01]  /*0690*/  MUFU.RCP64H R5, R19 ;  /* 0x0000001300057308 */ /* 0x000e220000001800 */
[----:B------:R-:W-:Y:S01]  /*06a0*/  MOV R4, 0x1 ;  /* 0x0000000100047802 */ /* 0x000fe20000000f00 */
[----:B------:R-:W1:Y:S08]  /*06b0*/  LDC.64 R2, c[0x0][0x3b0] ;  /* 0x0000ec00ff027b82 */ /* 0x000e700000000a00 */
[----:B------:R-:W2:Y:S01]  /*06c0*/  LDC.64 R6, c[0x0][0x3b8] ;  /* 0x0000ee00ff067b82 */ /* 0x000ea20000000a00 */
[----:B0-----:R-:W-:-:S08]  /*06d0*/  DFMA R8, -R18, R4, 1 ;  /* 0x3ff000001208742b */ /* 0x001fd00000000104 */
[----:B------:R-:W-:Y:S02]  /*06e0*/  DFMA R8, R8, R8, R8 ;  /* 0x000000080808722b */ /* 0x000fe40000000008 */
[----:B-1----:R-:W-:-:S06]  /*06f0*/  DADD R2, R2, R2 ;  /* 0x0000000002027229 */ /* 0x002fcc0000000002 */
[----:B------:R-:W-:Y:S02]  /*0700*/  DFMA R8, R4, R8, R4 ;  /* 0x000000080408722b */ /* 0x000fe40000000004 */
[----:B--2---:R-:W-:Y:S01]  /*0710*/  DMUL R6, R2, R6 ;  /* 0x0000000602067228 */ /* 0x004fe20000000000 */
[----:B------:R-:W0:Y:S05]  /*0720*/  LDC.64 R4, c[0x0][0x388] ;  /* 0x0000e200ff047b82 */ /* 0x000e2a0000000a00 */
[----:B------:R-:W-:-:S04]  /*0730*/  DFMA R12, -R18, R8, 1 ;  /* 0x3ff00000120c742b */ /* 0x000fc80000000108 */
[----:B------:R-:W-:-:S04]  /*0740*/  FSETP.GEU.AND P1, PT, |R7|, 6.5827683646048100446e-37, PT ;  /* 0x036000000700780b */ /* 0x000fc80003f2e200 */
[----:B------:R-:W-:-:S08]  /*0750*/  DFMA R12, R8, R12, R8 ;  /* 0x0000000c080c722b */ /* 0x000fd00000000008 */
[----:B------:R-:W-:Y:S01]  /*0760*/  DMUL R2, R12, R6 ;  /* 0x000000060c027228 */ /* 0x000fe20000000000 */
[----:B0-----:R-:W-:-:S07]  /*0770*/  IMAD.WIDE.U32 R4, R0, 0x8, R4 ;  /* 0x0000000800047825 */ /* 0x001fce00078e0004 */
[----:B------:R-:W-:Y:S01]  /*0780*/  DFMA R8, -R18, R2, R6 ;  /* 0x000000021208722b */ /* 0x000fe20000000106 */
[----:B------:R0:W-:Y:S07]  /*0790*/  STG.E.64 desc[UR4][R4.64], R10 ;  /* 0x0000000a04007986 */ /* 0x0001ee000c101b04 */
[----:B------:R-:W-:-:S10]  /*07a0*/  DFMA R2, R12, R8, R2 ;  /* 0x000000080c02722b */ /* 0x000fd40000000002 */
[----:B------:R-:W-:-:S05]  /*07b0*/  FFMA R8, RZ, R19, R3 ;  /* 0x00000013ff087223 */ /* 0x000fca0000000003 */
[----:B------:R-:W-:-:S13]  /*07c0*/  FSETP.GT.AND P0, PT, |R8|, 1.469367938527859385e-39, PT ;  /* 0x001000000800780b */ /* 0x000fda0003f04200 */
[----:B0-----:R-:W-:Y:S05]  /*07d0*/  @P0 BRA P1, `(.L_x_2) ;  /* 0x0000000000200947 */ /* 0x001fea0000800000 */
[----:B------:R-:W-:Y:S01]  /*07e0*/  IMAD.MOV.U32 R4, RZ, RZ, R6 ;  /* 0x000000ffff047224 */ /* 0x000fe200078e0006 */
[----:B------:R-:W-:Y:S01]  /*07f0*/  MOV R5, R7 ;  /* 0x0000000700057202 */ /* 0x000fe20000000f00 */
[----:B------:R-:W-:Y:S01]  /*0800*/  IMAD.MOV.U32 R6, RZ, RZ, R18 ;  /* 0x000000ffff067224 */ /* 0x000fe200078e0012 */
[----:B------:R-:W-:Y:S02]  /*0810*/  MOV R7, R19 ;  /* 0x0000001300077202 */ /* 0x000fe40000000f00 */
[----:B------:R-:W-:-:S07]  /*0820*/  MOV R2, 0x840 ;  /* 0x0000084000027802 */ /* 0x000fce0000000f00 */
[----:B------:R-:W-:Y:S05]  /*0830*/  CALL.REL.NOINC `($__internal_0_$__cuda_sm20_div_rn_f64_full) ;  /* 0x0000001400007944 */ /* 0x000fea0003c00000 */
[----:B------:R-:W-:Y:S01]  /*0840*/  IMAD.MOV.U32 R2, RZ, RZ, R4 ;  /* 0x000000ffff027224 */ /* 0x000fe200078e0004 */
[----:B------:R-:W-:-:S07]  /*0850*/  MOV R3, R5 ;  /* 0x0000000500037202 */ /* 0x000fce0000000f00 */
.L_x_2:
[----:B------:R-:W0:Y:S01]  /*0860*/  LDC.64 R6, c[0x0][0x390] ;  /* 0x0000e400ff067b82 */ /* 0x000e220000000a00 */
[----:B------:R-:W-:Y:S01]  /*0870*/  DADD R2, -R2, -1 ;  /* 0xbff0000002027429 */ /* 0x000fe20000000100 */
[----:B------:R-:W1:Y:S06]  /*0880*/  LDCU.64 UR6, c[0x0][0x3b0] ;  /* 0x00007600ff0677ac */ /* 0x000e6c0008000a00 */
[----:B------:R-:W2:Y:S08]  /*0890*/  LDC.64 R8, c[0x0][0x398] ;  /* 0x0000e600ff087b82 */ /* 0x000eb00000000a00 */
[----:B------:R-:W3:Y:S01]  /*08a0*/  LDC.64 R12, c[0x0][0x3c8] ;  /* 0x0000f200ff0c7b82 */ /* 0x000ee20000000a00 */
[----:B0-----:R-:W-:-:S07]  /*08b0*/  IMAD.WIDE.U32 R6, R0, 0x8, R6 ;  /* 0x0000000800067825 */ /* 0x001fce00078e0006 */
[----:B------:R-:W0:Y:S01]  /*08c0*/  LDC.64 R16, c[0x0][0x3a8] ;  /* 0x0000ea00ff107b82 */ /* 0x000e220000000a00 */
[----:B------:R-:W-:Y:S01]  /*08d0*/  STG.E.64 desc[UR4][R6.64], R2 ;  /* 0x0000000206007986 */ /* 0x000fe2000c101b04 */
[----:B--2---:R-:W-:-:S06]  /*08e0*/  IMAD.WIDE.U32 R8, R0, 0x8, R8 ;  /* 0x0000000800087825 */ /* 0x004fcc00078e0008 */
[----:B------:R-:W2:Y:S01]  /*08f0*/  LDC.64 R4, c[0x0][0x3c0] ;  /* 0x0000f000ff047b82 */ /* 0x000ea20000000a00 */
[----:B------:R4:W-:Y:S01]  /*0900*/  STG.E.64 desc[UR4][R8.64], R10 ;  /* 0x0000000a08007986 */ /* 0x0009e2000c101b04 */
[----:B---3--:R-:W-:-:S06]  /*0910*/  IMAD.WIDE.U32 R12, R0, 0x8, R12 ;  /* 0x00000008000c7825 */ /* 0x008fcc00078e000c */
[----:B------:R-:W3:Y:S01]  /*0920*/  LDG.E.64 R12, desc[UR4][R12.64] ;  /* 0x000000040c0c7981 */ /* 0x000ee2000c1e1b00 */
[----:B0-----:R-:W-:-:S05]  /*0930*/  IMAD.WIDE.U32 R16, R0, 0x8, R16 ;  /* 0x0000000800107825 */ /* 0x001fca00078e0010 */
[----:B------:R0:W5:Y:S01]  /*0940*/  LDG.E.64 R14, desc[UR4][R16.64] ;  /* 0x00000004100e7981 */ /* 0x000162000c1e1b00 */
[----:B------:R-:W-:Y:S01]  /*0950*/  BSSY.RECONVERGENT B0, `(.L_x_3) ;  /* 0x0000068000007945 */ /* 0x000fe20003800200 */
[----:B--2---:R-:W-:-:S08]  /*0960*/  DADD R4, R4, -0.5 ;  /* 0xbfe0000004047429 */ /* 0x004fd00000000000 */
[----:B-1----:R-:W-:Y:S01]  /*0970*/  DMUL R20, R4, UR6 ;  /* 0x0000000604147c28 */ /* 0x002fe20008000000 */
[----:B------:R-:W-:Y:S01]  /*0980*/  UMOV UR6, 0x24dd2f1a ;  /* 0x24dd2f1a00067882 */ /* 0x000fe20000000000 */
[----:B------:R-:W-:-:S06]  /*0990*/  UMOV UR7, 0x3fe4f922 ;  /* 0x3fe4f92200077882 */ /* 0x000fcc0000000000 */
[C---:B---3--:R-:W-:Y:S02]  /*09a0*/  DADD R4, R12.reuse, -R20 ;  /* 0x000000000c047229 */ /* 0x048fe40000000814 */
[----:B----4-:R-:W-:-:S08]  /*09b0*/  DADD R10, R12, R12 ;  /* 0x000000000c0a7229 */ /* 0x010fd0000000000c */
[----:B------:R-:W-:Y:S01]  /*09c0*/  LOP3.LUT R3, R5, 0x7fffffff, RZ, 0xc0, !PT ;  /* 0x7fffffff05037812 */ /* 0x000fe200078ec0ff */
[----:B------:R-:W-:Y:S01]  /*09d0*/  IMAD.MOV.U32 R2, RZ, RZ, R4 ;  /* 0x000000ffff027224 */ /* 0x000fe200078e0004 */
[----:B------:R-:W-:-:S05]  /*09e0*/  DMUL R10, R20, R10 ;  /* 0x0000000a140a7228 */ /* 0x000fca0000000000 */
[----:B------:R-:W-:-:S14]  /*09f0*/  DSETP.GE.AND P0, PT, R2, UR6, PT ;  /* 0x0000000602007e2a */ /* 0x000fdc000bf06000 */
[----:B0-----:R-:W-:Y:S05]  /*0a00*/  @!P0 BRA `(.L_x_4) ;  /* 0x0000000000e48947 */ /* 0x001fea0003800000 */
[----:B------:R-:W-:Y:S01]  /*0a10*/  DADD R12, R2, R2 ;  /* 0x00000000020c7229 */ /* 0x000fe20000000002 */
[----:B------:R-:W-:Y:S01]  /*0a20*/  UMOV UR6, 0xfefa39ef ;  /* 0xfefa39ef00067882 */ /* 0x000fe20000000000 */
[----:B------:R-:W-:Y:S01]  /*0a30*/  UMOV UR7, 0x3fe62e42 ;  /* 0x3fe62e4200077882 */ /* 0x000fe20000000000 */
[----:B------:R-:W-:Y:S01]  /*0a40*/  MOV R20, 0xf89b6999 ;  /* 0xf89b699900147802 */ /* 0x000fe20000000f00 */
[----:B------:R-:W-:Y:S01]  /*0a50*/  IMAD.MOV.U32 R21, RZ, RZ, 0x3e928a27 ;  /* 0x3e928a27ff157424 */ /* 0x000fe200078e00ff */
[----:B------:R-:W-:Y:S01]  /*0a60*/  ISETP.GT.U32.AND P0, PT, R3, 0x40330fc1, PT ;  /* 0x40330fc10300780c */ /* 0x000fe20003f04070 */
[----:B------:R-:W0:Y:S02]  /*0a70*/  F2F.F32.F64 R6, R12 ;  /* 0x0000000c00067310 */ /* 0x000e240000301000 */
[----:B0-----:R-:W-:-:S06]  /*0a80*/  FMUL R6, R6, 1.4426950216293334961 ;  /* 0x3fb8aa3b06067820 */ /* 0x001fcc0000400000 */
[----:B------:R-:W0:Y:S08]  /*0a90*/  FRND R6, R6 ;  /* 0x0000000600067307 */ /* 0x000e300000201000 */
[----:B0-----:R-:W0:Y:S02]  /*0aa0*/  F2F.F64.F32 R8, R6 ;  /* 0x0000000600087310 */ /* 0x001e240000201800 */
[----:B0-----:R-:W-:Y:S01]  /*0ab0*/  DFMA R8, R8, -UR6, R12 ;  /* 0x8000000608087c2b */ /* 0x001fe2000800000c */
[----:B------:R-:W-:Y:S01]  /*0ac0*/  UMOV UR6, 0xa4741b81 ;  /* 0xa4741b8100067882 */ /* 0x000fe20000000000 */
[----:B------:R-:W-:-:S04]  /*0ad0*/  UMOV UR7, 0x3e5ae904 ;  /* 0x3e5ae90400077882 */ /* 0x000fc80000000000 */
[----:B------:R0:W1:Y:S02]  /*0ae0*/  MUFU.EX2 R12, R6 ;  /* 0x00000006000c7308 */ /* 0x0000640000000800 */
[----:B------:R-:W-:Y:S01]  /*0af0*/  DFMA R20, R8, UR6, R20 ;  /* 0x0000000608147c2b */ /* 0x000fe20008000014 */
[----:B------:R-:W-:Y:S01]  /*0b00*/  UMOV UR6, 0x15ff7e07 ;  /* 0x15ff7e0700067882 */ /* 0x000fe20000000000 */
[----:B------:R-:W-:Y:S01]  /*0b10*/  UMOV UR7, 0x3ec71de7 ;  /* 0x3ec71de700077882 */ /* 0x000fe20000000000 */
[----:B0-----:R-:W-:-:S05]  /*0b20*/  MOV R6, RZ ;  /* 0x000000ff00067202 */ /* 0x001fca0000000f00 */
[C---:B------:R-:W-:Y:S01]  /*0b30*/  DFMA R20, R8.reuse, R20, UR6 ;  /* 0x0000000608147e2b */ /* 0x040fe20008000014 */
[----:B------:R-:W-:Y:S01]  /*0b40*/  UMOV UR6, 0x6b0ac45a ;  /* 0x6b0ac45a00067882 */ /* 0x000fe20000000000 */
[----:B------:R-:W-:Y:S01]  /*0b50*/  UMOV UR7, 0x3efa019a ;  /* 0x3efa019a00077882 */ /* 0x000fe20000000000 */
[----:B-1----:R-:W0:Y:S05]  /*0b60*/  F2F.F64.F32 R12, R12 ;  /* 0x0000000c000c7310 */ /* 0x002e2a0000201800 */
[----:B------:R-:W-:Y:S01]  /*0b70*/  DFMA R20, R8, R20, UR6 ;  /* 0x0000000608147e2b */ /* 0x000fe20008000014 */
[----:B------:R-:W-:Y:S01]  /*0b80*/  UMOV UR6, 0x17eed94f ;  /* 0x17eed94f00067882 */ /* 0x000fe20000000000 */
[----:B------:R-:W-:-:S06]  /*0b90*/  UMOV UR7, 0x3f2a01a0 ;  /* 0x3f2a01a000077882 */ /* 0x000fcc0000000000 */
[----:B------:R-:W-:Y:S01]  /*0ba0*/  DFMA R20, R8, R20, UR6 ;  /* 0x0000000608147e2b */ /* 0x000fe20008000014 */
[----:B------:R-:W-:Y:S01]  /*0bb0*/  UMOV UR6, 0x17f2a71b ;  /* 0x17f2a71b00067882 */ /* 0x000fe20000000000 */
[----:B------:R-:W-:Y:S01]  /*0bc0*/  UMOV UR7, 0x3f56c16c ;  /* 0x3f56c16c00077882 */ /* 0x000fe20000000000 */
[----:B0-----:R-:W-:-:S05]  /*0bd0*/  DADD R22, -R12, 1 ;  /* 0x3ff000000c167429 */ /* 0x001fca0000000100 */
[----:B------:R-:W-:Y:S01]  /*0be0*/  DFMA R20, R8, R20, UR6 ;  /* 0x0000000608147e2b */ /* 0x000fe20008000014 */
[----:B------:R-:W-:Y:S01]  /*0bf0*/  UMOV UR6, 0x111173c4 ;  /* 0x111173c400067882 */ /* 0x000fe20000000000 */
[----:B------:R-:W-:-:S06]  /*0c00*/  UMOV UR7, 0x3f811111 ;  /* 0x3f81111100077882 */ /* 0x000fcc0000000000 */
        /* <DEDUP_REMOVED lines=9> */
[----:B------:R-:W-:-:S08]  /*0ca0*/  DFMA R20, R8, R20, UR6 ;  /* 0x0000000608147e2b */ /* 0x000fd00008000014 */
[----:B------:R-:W-:-:S08]  /*0cb0*/  DMUL R20, R8, R20 ;  /* 0x0000001408147228 */ /* 0x000fd00000000000 */
[----:B------:R-:W-:-:S08]  /*0cc0*/  DFMA R20, R8, R20, R8 ;  /* 0x000000140814722b */ /* 0x000fd00000000008 */
[----:B------:R-:W-:-:S08]  /*0cd0*/  DFMA R20, -R20, R12, R22 ;  /* 0x0000000c1414722b */ /* 0x000fd00000000116 */
[----:B------:R-:W-:-:S06]  /*0ce0*/  DADD R20, -R20, 2 ;  /* 0x4000000014147429 */ /* 0x000fcc0000000100 */
[----:B------:R-:W0:Y:S02]  /*0cf0*/  MUFU.RCP64H R7, R21 ;  /* 0x0000001500077308 */ /* 0x000e240000001800 */
[----:B0-----:R-:W-:-:S08]  /*0d00*/  DFMA R8, -R20, R6, 1 ;  /* 0x3ff000001408742b */ /* 0x001fd00000000106 */
[----:B------:R-:W-:-:S08]  /*0d10*/  DFMA R8, R8, R8, R8 ;  /* 0x000000080808722b */ /* 0x000fd00000000008 */
[----:B------:R-:W-:Y:S01]  /*0d20*/  DFMA R8, R6, R8, R6 ;  /* 0x000000080608722b */ /* 0x000fe20000000006 */
[----:B------:R-:W-:Y:S01]  /*0d30*/  IMAD.MOV.U32 R6, RZ, RZ, 0x0 ;  /* 0x00000000ff067424 */ /* 0x000fe200078e00ff */
[----:B------:R-:W-:-:S06]  /*0d40*/  MOV R7, 0x40000000 ;  /* 0x4000000000077802 */ /* 0x000fcc0000000f00 */
[----:B------:R-:W-:-:S10]  /*0d50*/  DFMA R8, R8, -R6, 1 ;  /* 0x3ff000000808742b */ /* 0x000fd40000000806 */
[----:B------:R-:W-:Y:S02]  /*0d60*/  FSEL R7, R9, 1.875, !P0 ;  /* 0x3ff0000009077808 */ /* 0x000fe40004000000 */
[----:B------:R-:W-:Y:S02]  /*0d70*/  FSEL R6, R8, RZ, !P0 ;  /* 0x000000ff08067208 */ /* 0x000fe40004000000 */
[----:B------:R-:W-:Y:S01]  /*0d80*/  LOP3.LUT R7, R7, 0x80000000, R5, 0xb8, !PT ;  /* 0x8000000007077812 */ /* 0x000fe200078eb805 */
[----:B------:R-:W-:Y:S06]  /*0d90*/  BRA `(.L_x_5) ;  /* 0x00000000008c7947 */ /* 0x000fec0003800000 */
.L_x_4:
[----:B------:R-:W-:Y:S01]  /*0da0*/  DMUL R6, R4, R4 ;  /* 0x0000000404067228 */ /* 0x000fe20000000000 */
[----:B------:R-:W-:Y:S01]  /*0db0*/  IMAD.MOV.U32 R8, RZ, RZ, 0x420afc3d ;  /* 0x420afc3dff087424 */ /* 0x000fe200078e00ff */
[----:B------:R-:W-:Y:S01]  /*0dc0*/  MOV R9, 0x3f14359f ;  /* 0x3f14359f00097802 */ /* 0x000fe20000000f00 */
[----:B------:R-:W-:Y:S01]  /*0dd0*/  UMOV UR6, 0xe2f5e964 ;  /* 0xe2f5e96400067882 */ /* 0x000fe20000000000 */
[----:B------:R-:W-:-:S04]  /*0de0*/  UMOV UR7, 0x3ef0bc46 ;  /* 0x3ef0bc4600077882 */ /* 0x000fc80000000000 */
[----:B------:R-:W-:Y:S01]  /*0df0*/  DFMA R8, R6, -UR6, R8 ;  /* 0x8000000606087c2b */ /* 0x000fe20008000008 */
[----:B------:R-:W-:Y:S01]  /*0e00*/  UMOV UR6, 0x728c5d84 ;  /* 0x728c5d8400067882 */ /* 0x000fe20000000000 */
[----:B------:R-:W-:-:S06]  /*0e10*/  UMOV UR7, 0x3f2df9f0 ;  /* 0x3f2df9f000077882 */ /* 0x000fcc0000000000 */
[----:B------:R-:W-:Y:S01]  /*0e20*/  DFMA R8, R6, R8, -UR6 ;  /* 0x8000000606087e2b */ /* 0x000fe20008000008 */
[----:B------:R-:W-:Y:S01]  /*0e30*/  UMOV UR6, 0xcec4f033 ;  /* 0xcec4f03300067882 */ /* 0x000fe20000000000 */
[----:B------:R-:W-:-:S06]  /*0e40*/  UMOV UR7, 0x3f4337d1 ;  /* 0x3f4337d100077882 */ /* 0x000fcc0000000000 */
[----:B------:R-:W-:Y:S01]  /*0e50*/  DFMA R8, R6, R8, UR6 ;  /* 0x0000000606087e2b */ /* 0x000fe20008000008 */
        /* <DEDUP_REMOVED lines=20> */
[----:B------:R-:W-:-:S08]  /*0fa0*/  DFMA R8, R6, R8, -UR6 ;  /* 0x8000000606087e2b */ /* 0x000fd00008000008 */
[----:B------:R-:W-:-:S08]  /*0fb0*/  DFMA R6, R6, R8, RZ ;  /* 0x000000080606722b */ /* 0x000fd000000000ff */
[----:B------:R-:W-:-:S11]  /*0fc0*/  DFMA R6, R4, R6, R4 ;  /* 0x000000060406722b */ /* 0x000fd60000000004 */
.L_x_5:
[----:B------:R-:W-:Y:S05]  /*0fd0*/  BSYNC.RECONVERGENT B0 ;  /* 0x0000000000007941 */ /* 0x000fea0003800200 */
.L_x_3:
[----:B------:R-:W0:Y:S01]  /*0fe0*/  F2F.F32.F64 R8, R6 ;  /* 0x0000000600087310 */ /* 0x000e220000301000 */
[----:B------:R-:W-:Y:S01]  /*0ff0*/  BSSY.RECONVERGENT B0, `(.L_x_6) ;  /* 0x0000045000007945 */ /* 0x000fe20003800200 */
[----:B------:R-:W-:Y:S01]  /*1000*/  IMAD.MOV.U32 R9, RZ, RZ, 0x3f800000 ;  /* 0x3f800000ff097424 */ /* 0x000fe200078e00ff */
[----:B0-----:R-:W-:-:S13]  /*1010*/  FSETP.NEU.AND P0, PT, R8, 1, PT ;  /* 0x3f8000000800780b */ /* 0x001fda0003f0d000 */
[----:B------:R-:W-:Y:S05]  /*1020*/  @!P0 BRA `(.L_x_7) ;  /* 0x0000000400048947 */ /* 0x000fea0003800000 */
[----:B------:R-:W-:-:S13]  /*1030*/  FSETP.NAN.AND P0, PT, |R8|, |R8|, PT ;  /* 0x400000080800720b */ /* 0x000fda0003f08200 */
[----:B------:R-:W-:Y:S01]  /*1040*/  @P0 FADD R9, R8, 2 ;  /* 0x4000000008090421 */ /* 0x000fe20000000000 */
[----:B------:R-:W-:Y:S06]  /*1050*/  @P0 BRA `(.L_x_7) ;  /* 0x0000000000f80947 */ /* 0x000fec0003800000 */
[C---:B------:R-:W-:Y:S01]  /*1060*/  FMUL R9, |R8|.reuse, 16777216 ;  /* 0x4b80000008097820 */ /* 0x040fe20000400200 */
[C---:B------:R-:W-:Y:S02]  /*1070*/  FSETP.GEU.AND P0, PT, |R8|.reuse, 1.175494350822287508e-38, PT ;  /* 0x008000000800780b */ /* 0x040fe40003f0e200 */
[----:B------:R-:W-:Y:S02]  /*1080*/  MOV R25, 0x3a2c32e4 ;  /* 0x3a2c32e400197802 */ /* 0x000fe40000000f00 */
[----:B------:R-:W-:Y:S02]  /*1090*/  FSEL R9, R9, |R8|, !P0 ;  /* 0x4000000809097208 */ /* 0x000fe40004000000 */
[----:B------:R-:W-:Y:S02]  /*10a0*/  FSEL R13, RZ, -24, P0 ;  /* 0xc1c00000ff0d7808 */ /* 0x000fe40000000000 */
[----:B------:R-:W-:Y:S02]  /*10b0*/  IADD3 R12, PT, PT, R9, -0x3f3504f3, RZ ;  /* 0xc0cafb0d090c7810 */ /* 0x000fe40007ffe0ff */
[----:B------:R-:W-:-:S02]  /*10c0*/  FSETP.NEU.AND P0, PT, |R8|, +INF , PT ;  /* 0x7f8000000800780b */ /* 0x000fc40003f0d200 */
[----:B------:R-:W-:Y:S02]  /*10d0*/  LOP3.LUT R20, R12, 0xff800000, RZ, 0xc0, !PT ;  /* 0xff8000000c147812 */ /* 0x000fe400078ec0ff */
[----:B------:R-:W-:-:S03]  /*10e0*/  FSETP.NEU.AND P0, PT, R8, RZ, P0 ;  /* 0x000000ff0800720b */ /* 0x000fc6000070d000 */
[----:B------:R-:W-:Y:S01]  /*10f0*/  IMAD.IADD R12, R9, 0x1, -R20 ;  /* 0x00000001090c7824 */ /* 0x000fe200078e0a14 */
[----:B------:R-:W-:-:S03]  /*1100*/  I2FP.F32.S32 R20, R20 ;  /* 0x0000001400147245 */ /* 0x000fc60000201400 */
[C---:B------:R-:W-:Y:S01]  /*1110*/  FADD R9, R12.reuse, 1 ;  /* 0x3f8000000c097421 */ /* 0x040fe20000000000 */
[----:B------:R-:W-:-:S04]  /*1120*/  FADD R23, R12, -1 ;  /* 0xbf8000000c177421 */ /* 0x000fc80000000000 */
[----:B------:R-:W-:Y:S01]  /*1130*/  FADD R12, R23, R23 ;  /* 0x00000017170c7221 */ /* 0x000fe20000000000 */
[----:B------:R-:W0:Y:S01]  /*1140*/  MUFU.RCP R9, R9 ;  /* 0x0000000900097308 */ /* 0x000e220000001000 */
[----:B------:R-:W-:Y:S02]  /*1150*/  @!P0 FADD R8, R8, R8 ;  /* 0x0000000808088221 */ /* 0x000fe40000000000 */
[----:B0-----:R-:W-:-:S04]  /*1160*/  FMUL R12, R9, R12 ;  /* 0x0000000c090c7220 */ /* 0x001fc80000400000 */
[----:B------:R-:W-:-:S04]  /*1170*/  FADD R21, R23, -R12 ;  /* 0x8000000c17157221 */ /* 0x000fc80000000000 */
[----:B------:R-:W-:Y:S01]  /*1180*/  FADD R22, R21, R21 ;  /* 0x0000001515167221 */ /* 0x000fe20000000000 */
[----:B------:R-:W-:Y:S01]  /*1190*/  FFMA R21, R20, 1.1920928955078125e-07, R13 ;  /* 0x3400000014157823 */ /* 0x000fe2000000000d */
[CC--:B------:R-:W-:Y:S02]  /*11a0*/  FMUL R20, R12.reuse, R12.reuse ;  /* 0x0000000c0c147220 */ /* 0x0c0fe40000400000 */
[----:B------:R-:W-:Y:S01]  /*11b0*/  FFMA R22, R23, -R12, R22 ;  /* 0x8000000c17167223 */ /* 0x000fe20000000016 */
[----:B------:R-:W-:Y:S01]  /*11c0*/  FFMA R13, R12, 1.4426950216293334961, R21 ;  /* 0x3fb8aa3b0c0d7823 */ /* 0x000fe20000000015 */
[C---:B------:R-:W-:Y:S02]  /*11d0*/  FFMA R23, R20.reuse, R25, 0.0032181653659790754318 ;  /* 0x3b52e7db14177423 */ /* 0x040fe40000000019 */
[----:B------:R-:W-:Y:S01]  /*11e0*/  FMUL R22, R9, R22 ;  /* 0x0000001609167220 */ /* 0x000fe20000400000 */
[----:B------:R-:W-:Y:S01]  /*11f0*/  FADD R21, R21, -R13 ;  /* 0x8000000d15157221 */ /* 0x000fe20000000000 */
[----:B------:R-:W-:-:S03]  /*1200*/  FFMA R23, R20, R23, 0.018033718690276145935 ;  /* 0x3c93bb7314177423 */ /* 0x000fc60000000017 */
[----:B------:R-:W-:Y:S01]  /*1210*/  FFMA R21, R12, 1.4426950216293334961, R21 ;  /* 0x3fb8aa3b0c157823 */ /* 0x000fe20000000015 */
[----:B------:R-:W-:-:S03]  /*1220*/  FFMA R23, R20, R23, 0.12022458761930465698 ;  /* 0x3df6384f14177423 */ /* 0x000fc60000000017 */
[----:B------:R-:W-:Y:S01]  /*1230*/  FFMA R21, R22, 1.4426950216293334961, R21 ;  /* 0x3fb8aa3b16157823 */ /* 0x000fe20000000015 */
[----:B------:R-:W-:-:S03]  /*1240*/  FMUL R23, R20, R23 ;  /* 0x0000001714177220 */ /* 0x000fc60000400000 */
[----:B------:R-:W-:Y:S01]  /*1250*/  FFMA R21, R12, 1.9251366722983220825e-08, R21 ;  /* 0x32a55e340c157823 */ /* 0x000fe20000000015 */
[----:B------:R-:W-:-:S04]  /*1260*/  FMUL R9, R23, 3 ;  /* 0x4040000017097820 */ /* 0x000fc80000400000 */
[----:B------:R-:W-:-:S04]  /*1270*/  FFMA R22, R22, R9, R21 ;  /* 0x0000000916167223 */ /* 0x000fc80000000015 */
[----:B------:R-:W-:-:S04]  /*1280*/  FFMA R22, R12, R23, R22 ;  /* 0x000000170c167223 */ /* 0x000fc80000000016 */
[----:B------:R-:W-:-:S04]  /*1290*/  FADD R20, R13, R22 ;  /* 0x000000160d147221 */ /* 0x000fc80000000000 */
[----:B------:R-:W-:Y:S01]  /*12a0*/  FMUL R9, R20, 2 ;  /* 0x4000000014097820 */ /* 0x000fe20000400000 */
[----:B------:R-:W-:-:S03]  /*12b0*/  FADD R13, -R13, R20 ;  /* 0x000000140d0d7221 */ /* 0x000fc60000000100 */
[----:B------:R-:W0:Y:S01]  /*12c0*/  FRND R12, R9 ;  /* 0x00000009000c7307 */ /* 0x000e220000201000 */
[----:B------:R-:W-:Y:S01]  /*12d0*/  FADD R13, R22, -R13 ;  /* 0x8000000d160d7221 */ /* 0x000fe20000000000 */
[----:B------:R-:W-:Y:S01]  /*12e0*/  FFMA R20, R20, 2, -R9 ;  /* 0x4000000014147823 */ /* 0x000fe20000000809 */
[----:B------:R-:W-:Y:S01]  /*12f0*/  IMAD.MOV.U32 R22, RZ, RZ, 0x391fcb8e ;  /* 0x391fcb8eff167424 */ /* 0x000fe200078e00ff */
[----:B------:R-:W-:Y:S02]  /*1300*/  FSETP.GT.AND P2, PT, |R9|, 152, PT ;  /* 0x431800000900780b */ /* 0x000fe40003f44200 */
[----:B------:R-:W-:Y:S02]  /*1310*/  FFMA R20, R13, 2, R20 ;  /* 0x400000000d147823 */ /* 0x000fe40000000014 */
[----:B------:R-:W1:Y:S01]  /*1320*/  F2I.NTZ R21, R9 ;  /* 0x0000000900157305 */ /* 0x000e620000203100 */
[----:B0-----:R-:W-:Y:S01]  /*1330*/  FADD R13, R9, -R12 ;  /* 0x8000000c090d7221 */ /* 0x001fe20000000000 */
[----:B------:R-:W-:-:S03]  /*1340*/  FSETP.GT.AND P1, PT, R12, RZ, PT ;  /* 0x000000ff0c00720b */ /* 0x000fc60003f24000 */
[----:B------:R-:W-:Y:S01]  /*1350*/  FADD R13, R13, R20 ;  /* 0x000000140d0d7221 */ /* 0x000fe20000000000 */
[----:B------:R-:W-:Y:S02]  /*1360*/  SEL R12, RZ, 0x83000000, P1 ;  /* 0x83000000ff0c7807 */ /* 0x000fe40000800000 */
[----:B------:R-:W-:Y:S01]  /*1370*/  FSETP.GEU.AND P1, PT, R9, RZ, PT ;  /* 0x000000ff0900720b */ /* 0x000fe20003f2e000 */
[----:B------:R-:W-:Y:S02]  /*1380*/  FFMA R20, R13, R22, 0.0013391353422775864601 ;  /* 0x3aaf85ed0d147423 */ /* 0x000fe40000000016 */
[----:B-1----:R-:W-:Y:S01]  /*1390*/  IMAD R21, R21, 0x800000, -R12 ;  /* 0x0080000015157824 */ /* 0x002fe200078e0a0c */
[----:B------:R-:W-:Y:S01]  /*13a0*/  FSEL R9, RZ, +INF , !P1 ;  /* 0x7f800000ff097808 */ /* 0x000fe20004800000 */
[----:B------:R-:W-:-:S04]  /*13b0*/  FFMA R20, R13, R20, 0.0096188392490148544312 ;  /* 0x3c1d98560d147423 */ /* 0x000fc80000000014 */
[----:B------:R-:W-:-:S04]  /*13c0*/  FFMA R20, R13, R20, 0.055503588169813156128 ;  /* 0x3d6357bb0d147423 */ /* 0x000fc80000000014 */
[----:B------:R-:W-:-:S04]  /*13d0*/  FFMA R20, R13, R20, 0.24022644758224487305 ;  /* 0x3e75fdec0d147423 */ /* 0x000fc80000000014 */
[----:B------:R-:W-:Y:S01]  /*13e0*/  FFMA R22, R13, R20, 0.69314718246459960938 ;  /* 0x3f3172180d167423 */ /* 0x000fe20000000014 */
[----:B------:R-:W-:-:S03]  /*13f0*/  IADD3 R20, PT, PT, R12, 0x7f000000, RZ ;  /* 0x7f0000000c147810 */ /* 0x000fc60007ffe0ff */
[----:B------:R-:W-:-:S04]  /*1400*/  FFMA R13, R13, R22, 1 ;  /* 0x3f8000000d0d7423 */ /* 0x000fc80000000016 */
[----:B------:R-:W-:-:S04]  /*1410*/  FMUL R20, R20, R13 ;  /* 0x0000000d14147220 */ /* 0x000fc80000400000 */
[----:B------:R-:W-:Y:S01]  /*1420*/  @!P2 FMUL R9, R21, R20 ;  /* 0x000000141509a220 */ /* 0x000fe20000400000 */
[----:B------:R-:W-:-:S07]  /*1430*/  @!P0 LOP3.LUT R9, R8, 0x7fffffff, RZ, 0xc0, !PT ;  /* 0x7fffffff08098812 */ /* 0x000fce00078ec0ff */
.L_x_7:
[----:B------:R-:W-:Y:S05]  /*1440*/  BSYNC.RECONVERGENT B0 ;  /* 0x0000000000007941 */ /* 0x000fea0003800200 */
.L_x_6:
[----:B------:R-:W-:Y:S01]  /*1450*/  FADD R9, R9, R9 ;  /* 0x0000000909097221 */ /* 0x000fe20000000000 */
[----:B------:R-:W-:Y:S01]  /*1460*/  ISETP.GT.U32.AND P0, PT, R3, 0x408633ce, PT ;  /* 0x408633ce0300780c */ /* 0x000fe20003f04070 */
[----:B------:R-:W-:Y:S01]  /*1470*/  DADD R6, R6, 1 ;  /* 0x3ff0000006067429 */ /* 0x000fe20000000000 */
[----:B------:R-:W-:Y:S03]  /*1480*/  BSSY.RECONVERGENT B0, `(.L_x_8) ;  /* 0x0000039000007945 */ /* 0x000fe60003800200 */
[----:B------:R-:W0:Y:S04]  /*1490*/  F2F.F64.F32 R8, R9 ;  /* 0x0000000900087310 */ /* 0x000e280000201800 */
[----:B0-----:R-:W-:-:S04]  /*14a0*/  DADD R6, -R8, R6 ;  /* 0x0000000008067229 */ /* 0x001fc80000000106 */
[----:B------:R-:W-:Y:S07]  /*14b0*/  @P0 BRA `(.L_x_9) ;  /* 0x0000000000c80947 */ /* 0x000fee0003800000 */
[----:B------:R-:W-:Y:S01]  /*14c0*/  MOV R4, 0x652b82fe ;  /* 0x652b82fe00047802 */ /* 0x000fe20000000f00 */
[----:B------:R-:W-:Y:S01]  /*14d0*/  IMAD.MOV.U32 R5, RZ, RZ, 0x3ff71547 ;  /* 0x3ff71547ff057424 */ /* 0x000fe200078e00ff */
[----:B------:R-:W-:Y:S01]  /*14e0*/  UMOV UR6, 0xfefa39ef ;  /* 0xfefa39ef00067882 */ /* 0x000fe20000000000 */
[----:B------:R-:W-:-:S04]  /*14f0*/  UMOV UR7, 0x3fe62e42 ;  /* 0x3fe62e4200077882 */ /* 0x000fc80000000000 */
[----:B------:R-:W-:-:S08]  /*1500*/  DFMA R4, R2, R4, 6.75539944105574400000e+15 ;  /* 0x433800000204742b */ /* 0x000fd00000000004 */
[----:B------:R-:W-:-:S08]  /*1510*/  DADD R8, R4, -6.75539944105574400000e+15 ;  /* 0xc338000004087429 */ /* 0x000fd00000000000 */
[----:B------:R-:W-:Y:S01]  /*1520*/  DFMA R2, R8, -UR6, R2 ;  /* 0x8000000608027c2b */ /* 0x000fe20008000002 */
[----:B------:R-:W-:Y:S01]  /*1530*/  UMOV UR6, 0x3b39803f ;  /* 0x3b39803f00067882 */ /* 0x000fe20000000000 */
[----:B------:R-:W-:-:S06]  /*1540*/  UMOV UR7, 0x3c7abc9e ;  /* 0x3c7abc9e00077882 */ /* 0x000fcc0000000000 */
[----:B------:R-:W-:Y:S01]  /*1550*/  DFMA R2, R8, -UR6, R2 ;  /* 0x8000000608027c2b */ /* 0x000fe20008000002 */
[----:B------:R-:W-:Y:S01]  /*1560*/  UMOV UR6, 0x69ce2bdf ;  /* 0x69ce2bdf00067882 */ /* 0x000fe20000000000 */
[----:B------:R-:W-:Y:S01]  /*1570*/  MOV R8, 0xfca213ea ;  /* 0xfca213ea00087802 */ /* 0x000fe20000000f00 */
[----:B------:R-:W-:Y:S01]  /*1580*/  IMAD.MOV.U32 R9, RZ, RZ, 0x3e928af3 ;  /* 0x3e928af3ff097424 */ /* 0x000fe200078e00ff */
[----:B------:R-:W-:-:S05]  /*1590*/  UMOV UR7, 0x3e5ade15 ;  /* 0x3e5ade1500077882 */ /* 0x000fca0000000000 */
[----:B------:R-:W-:Y:S01]  /*15a0*/  DFMA R8, R2, UR6, R8 ;  /* 0x0000000602087c2b */ /* 0x000fe20008000008 */
        /* <DEDUP_REMOVED lines=24> */
[----:B------:R-:W-:-:S08]  /*1730*/  DFMA R8, R2, R8, 1 ;  /* 0x3ff000000208742b */ /* 0x000fd00000000008 */
[----:B------:R-:W-:Y:S01]  /*1740*/  DFMA R8, R2, R8, 1 ;  /* 0x3ff000000208742b */ /* 0x000fe20000000008 */
[----:B------:R-:W-:-:S09]  /*1750*/  MOV R2, RZ ;  /* 0x000000ff00027202 */ /* 0x000fd20000000f00 */
[----:B------:R-:W-:-:S05]  /*1760*/  LEA R4, R4, R9, 0x14 ;  /* 0x0000000904047211 */ /* 0x000fca00078ea0ff */
[----:B------:R-:W-:-:S04]  /*1770*/  VIADD R9, R4, 0xffe00000 ;  /* 0xffe0000004097836 */ /* 0x000fc80000000000 */
[----:B------:R-:W0:Y:S02]  /*1780*/  MUFU.RCP64H R3, R9 ;  /* 0x0000000900037308 */ /* 0x000e240000001800 */
[----:B0-----:R-:W-:-:S08]  /*1790*/  DFMA R4, -R8, R2, 1 ;  /* 0x3ff000000804742b */ /* 0x001fd00000000102 */
[----:B------:R-:W-:-:S08]  /*17a0*/  DFMA R4, R4, R4, R4 ;  /* 0x000000040404722b */ /* 0x000fd00000000004 */
[----:B------:R-:W-:-:S08]  /*17b0*/  DFMA R4, R2, R4, R2 ;  /* 0x000000040204722b */ /* 0x000fd00000000002 */
[----:B------:R-:W-:Y:S01]  /*17c0*/  DFMA R2, R4, 0.0625, R8 ;  /* 0x3fb000000402782b */ /* 0x000fe20000000008 */
[----:B------:R-:W-:Y:S10]  /*17d0*/  BRA `(.L_x_10) ;  /* 0x00000000000c7947 */ /* 0x000ff40003800000 */
.L_x_9:
[----:B------:R-:W-:-:S06]  /*17e0*/  DSETP.GTU.AND P0, PT, R4, +INF , PT ;  /* 0x7ff000000400742a */ /* 0x000fcc0003f0c000 */
[----:B------:R-:W-:Y:S02]  /*17f0*/  FSEL R2, R4, RZ, P0 ;  /* 0x000000ff04027208 */ /* 0x000fe40000000000 */
[----:B------:R-:W-:-:S07]  /*1800*/  FSEL R3, R5, +QNAN , P0 ;  /* 0x7ff0000005037808 */ /* 0x000fce0000000000 */
.L_x_10:
[----:B------:R-:W-:Y:S05]  /*1810*/  BSYNC.RECONVERGENT B0 ;  /* 0x0000000000007941 */ /* 0x000fea0003800200 */
.L_x_8:
[----:B------:R-:W-:Y:S01]  /*1820*/  DADD R2, R2, R2 ;  /* 0x0000000002027229 */ /* 0x000fe20000000002 */
[----:B------:R-:W-:Y:S01]  /*1830*/  IMAD.MOV.U32 R4, RZ, RZ, 0x1 ;  /* 0x00000001ff047424 */ /* 0x000fe200078e00ff */
[----:B------:R-:W-:Y:S01]  /*1840*/  FSETP.GEU.AND P1, PT, |R7|, 6.5827683646048100446e-37, PT ;  /* 0x036000000700780b */ /* 0x000fe20003f2e200 */
[----:B------:R-:W-:Y:S03]  /*1850*/  BSSY.RECONVERGENT B0, `(.L_x_11) ;  /* 0x0000013000007945 */ /* 0x000fe60003800200 */
[----:B------:R-:W0:Y:S02]  /*1860*/  MUFU.RCP64H R5, R3 ;  /* 0x0000000300057308 */ /* 0x000e240000001800 */
[----:B0-----:R-:W-:-:S08]  /*1870*/  DFMA R8, -R2, R4, 1 ;  /* 0x3ff000000208742b */ /* 0x001fd00000000104 */
[----:B------:R-:W-:-:S08]  /*1880*/  DFMA R8, R8, R8, R8 ;  /* 0x000000080808722b */ /* 0x000fd00000000008 */
[----:B------:R-:W-:-:S08]  /*1890*/  DFMA R8, R4, R8, R4 ;  /* 0x000000080408722b */ /* 0x000fd00000000004 */
[----:B------:R-:W-:-:S08]  /*18a0*/  DFMA R4, -R2, R8, 1 ;  /* 0x3ff000000204742b */ /* 0x000fd00000000108 */
[----:B------:R-:W-:-:S08]  /*18b0*/  DFMA R4, R8, R4, R8 ;  /* 0x000000040804722b */ /* 0x000fd00000000008 */
[----:B------:R-:W-:-:S08]  /*18c0*/  DMUL R8, R6, R4 ;  /* 0x0000000406087228 */ /* 0x000fd00000000000 */
[----:B------:R-:W-:-:S08]  /*18d0*/  DFMA R12, -R2, R8, R6 ;  /* 0x00000008020c722b */ /* 0x000fd00000000106 */
[----:B------:R-:W-:-:S10]  /*18e0*/  DFMA R4, R4, R12, R8 ;  /* 0x0000000c0404722b */ /* 0x000fd40000000008 */
[----:B------:R-:W-:-:S05]  /*18f0*/  FFMA R8, RZ, R3, R5 ;  /* 0x00000003ff087223 */ /* 0x000fca0000000005 */
[----:B------:R-:W-:-:S13]  /*1900*/  FSETP.GT.AND P0, PT, |R8|, 1.469367938527859385e-39, PT ;  /* 0x001000000800780b */ /* 0x000fda0003f04200 */
[----:B------:R-:W-:Y:S05]  /*1910*/  @P0 BRA P1, `(.L_x_12) ;  /* 0x0000000000180947 */ /* 0x000fea0000800000 */
[----:B------:R-:W-:Y:S01]  /*1920*/  MOV R4, R6 ;  /* 0x0000000600047202 */ /* 0x000fe20000000f00 */
[----:B------:R-:W-:Y:S01]  /*1930*/  IMAD.MOV.U32 R5, RZ, RZ, R7 ;  /* 0x000000ffff057224 */ /* 0x000fe200078e0007 */
[----:B------:R-:W-:Y:S01]  /*1940*/  MOV R6, R2 ;  /* 0x0000000200067202 */ /* 0x000fe20000000f00 */
[----:B------:R-:W-:Y:S01]  /*1950*/  IMAD.MOV.U32 R7, RZ, RZ, R3 ;  /* 0x000000ffff077224 */ /* 0x000fe200078e0003 */
[----:B------:R-:W-:-:S07]  /*1960*/  MOV R2, 0x1980 ;  /* 0x0000198000027802 */ /* 0x000fce0000000f00 */
[----:B-----5:R-:W-:Y:S05]  /*1970*/  CALL.REL.NOINC `($__internal_0_$__cuda_sm20_div_rn_f64_full) ;  /* 0x0000000000b07944 */ /* 0x020fea0003c00000 */
.L_x_12:
[----:B------:R-:W-:Y:S05]  /*1980*/  BSYNC.RECONVERGENT B0 ;  /* 0x0000000000007941 */ /* 0x000fea0003800200 */
.L_x_11:
[----:B------:R-:W0:Y:S01]  /*1990*/  MUFU.RCP64H R3, R19 ;  /* 0x0000001300037308 */ /* 0x000e220000001800 */
[----:B------:R-:W-:Y:S01]  /*19a0*/  MOV R2, 0x1 ;  /* 0x0000000100027802 */ /* 0x000fe20000000f00 */
[----:B------:R-:W1:Y:S01]  /*19b0*/  LDC.64 R12, c[0x0][0x3b0] ;  /* 0x0000ec00ff0c7b82 */ /* 0x000e620000000a00 */
[----:B------:R-:W-:-:S07]  /*19c0*/  DADD R10, R10, R4 ;  /* 0x000000000a0a7229 */ /* 0x000fce0000000004 */
[----:B------:R-:W2:Y:S01]  /*19d0*/  LDC R22, c[0x0][0x3b4] ;  /* 0x0000ed00ff167b82 */ /* 0x000ea20000000800 */
[----:B0-----:R-:W-:-:S08]  /*19e0*/  DFMA R6, -R18, R2, 1 ;  /* 0x3ff000001206742b */ /* 0x001fd00000000102 */
[----:B------:R-:W-:-:S08]  /*19f0*/  DFMA R6, R6, R6, R6 ;  /* 0x000000060606722b */ /* 0x000fd00000000006 */
[----:B------:R-:W-:Y:S01]  /*1a00*/  DFMA R6, R2, R6, R2 ;  /* 0x000000060206722b */ /* 0x000fe20000000002 */
[----:B--2---:R-:W-:-:S07]  /*1a10*/  FSETP.GEU.AND P1, PT, |R22|, 6.5827683646048100446e-37, PT ;  /* 0x036000001600780b */ /* 0x004fce0003f2e200 */
[----:B------:R-:W-:-:S08]  /*1a20*/  DFMA R2, -R18, R6, 1 ;  /* 0x3ff000001202742b */ /* 0x000fd00000000106 */
[----:B------:R-:W-:Y:S01]  /*1a30*/  DFMA R20, R6, R2, R6 ;  /* 0x000000020614722b */ /* 0x000fe20000000006 */
[----:B------:R-:W0:Y:S07]  /*1a40*/  LDC.64 R6, c[0x0][0x3b8] ;  /* 0x0000ee00ff067b82 */ /* 0x000e2e0000000a00 */
[----:B-1----:R-:W-:-:S08]  /*1a50*/  DMUL R2, R20, R12 ;  /* 0x0000000c14027228 */ /* 0x002fd00000000000 */
[----:B------:R-:W-:Y:S02]  /*1a60*/  DFMA R8, -R18, R2, R12 ;  /* 0x000000021208722b */ /* 0x000fe4000000010c */
[----:B-----5:R-:W-:-:S06]  /*1a70*/  DFMA R12, -R10, R12, -R14 ;  /* 0x0000000c0a0c722b */ /* 0x020fcc000000090e */
[----:B------:R-:W-:Y:S02]  /*1a80*/  DFMA R2, R20, R8, R2 ;  /* 0x000000081402722b */ /* 0x000fe40000000002 */
[----:B0-----:R-:W-:-:S08]  /*1a90*/  DADD R10, R6, -1 ;  /* 0xbff00000060a7429 */ /* 0x001fd00000000000 */
[----:B------:R-:W-:-:S05]  /*1aa0*/  FFMA R4, RZ, R19, R3 ;  /* 0x00000013ff047223 */ /* 0x000fca0000000003 */
[----:B------:R-:W-:-:S13]  /*1ab0*/  FSETP.GT.AND P0, PT, |R4|, 1.469367938527859385e-39, PT ;  /* 0x001000000400780b */ /* 0x000fda0003f04200 */
[----:B------:R-:W-:Y:S05]  /*1ac0*/  @P0 BRA P1, `(.L_x_13) ;  /* 0x0000000000240947 */ /* 0x000fea0000800000 */
[----:B------:R-:W0:Y:S01]  /*1ad0*/  LDCU.64 UR6, c[0x0][0x3b0] ;  /* 0x00007600ff0677ac */ /* 0x000e220008000a00 */
[----:B------:R-:W-:Y:S01]  /*1ae0*/  IMAD.MOV.U32 R6, RZ, RZ, R18 ;  /* 0x000000ffff067224 */ /* 0x000fe200078e0012 */
[----:B------:R-:W-:Y:S02]  /*1af0*/  MOV R7, R19 ;  /* 0x0000001300077202 */ /* 0x000fe40000000f00 */
[----:B------:R-:W-:Y:S01]  /*1b00*/  MOV R2, 0x1b40 ;  /* 0x00001b4000027802 */ /* 0x000fe20000000f00 */
[----:B0-----:R-:W-:Y:S01]  /*1b10*/  IMAD.U32 R4, RZ, RZ, UR6 ;  /* 0x00000006ff047e24 */ /* 0x001fe2000f8e00ff */
[----:B------:R-:W-:-:S07]  /*1b20*/  MOV R5, UR7 ;  /* 0x0000000700057c02 */ /* 0x000fce0008000f00 */
[----:B------:R-:W-:Y:S05]  /*1b30*/  CALL.REL.NOINC `($__internal_0_$__cuda_sm20_div_rn_f64_full) ;  /* 0x0000000000407944 */ /* 0x000fea0003c00000 */
[----:B------:R-:W-:Y:S01]  /*1b40*/  IMAD.MOV.U32 R2, RZ, RZ, R4 ;  /* 0x000000ffff027224 */ /* 0x000fe200078e0004 */
[----:B------:R-:W-:-:S07]  /*1b50*/  MOV R3, R5 ;  /* 0x0000000500037202 */ /* 0x000fce0000000f00 */
.L_x_13:
[----:B------:R-:W0:Y:S01]  /*1b60*/  LDC.64 R4, c[0x0][0x3a8] ;  /* 0x0000ea00ff047b82 */ /* 0x000e220000000a00 */
[C---:B------:R-:W-:Y:S01]  /*1b70*/  VIADD R7, R0.reuse, 0xffffffff ;  /* 0xffffffff00077836 */ /* 0x040fe20000000000 */
[----:B------:R-:W2:Y:S03]  /*1b80*/  LDG.E.64 R16, desc[UR4][R16.64+0x8] ;  /* 0x0000080410107981 */ /* 0x000ea6000c1e1b00 */
[----:B0-----:R-:W-:Y:S01]  /*1b90*/  IMAD.WIDE.U32 R4, R7, 0x8, R4 ;  /* 0x0000000807047825 */ /* 0x001fe200078e0004 */
[----:B------:R-:W-:Y:S02]  /*1ba0*/  DADD R14, R14, R14 ;  /* 0x000000000e0e7229 */ /* 0x000fe4000000000e */
[----:B------:R-:W0:Y:S03]  /*1bb0*/  LDC.64 R6, c[0x0][0x3a0] ;  /* 0x0000e800ff067b82 */ /* 0x000e260000000a00 */
[----:B------:R-:W3:Y:S01]  /*1bc0*/  LDG.E.64 R4, desc[UR4][R4.64] ;  /* 0x0000000404047981 */ /* 0x000ee2000c1e1b00 */
[----:B------:R-:W-:Y:S01]  /*1bd0*/  DMUL R10, R10, R2 ;  /* 0x000000020a0a7228 */ /* 0x000fe20000000000 */
[----:B0-----:R-:W-:Y:S01]  /*1be0*/  IMAD.WIDE.U32 R2, R0, 0x8, R6 ;  /* 0x0000000800027825 */ /* 0x001fe200078e0006 */
[----:B--2---:R-:W-:-:S08]  /*1bf0*/  DADD R14, R16, -R14 ;  /* 0x00000000100e7229 */ /* 0x004fd0000000080e */
[----:B---3--:R-:W-:-:S08]  /*1c00*/  DADD R14, R14, R4 ;  /* 0x000000000e0e7229 */ /* 0x008fd00000000004 */
[----:B------:R-:W-:-:S07]  /*1c10*/  DFMA R10, R10, R14, R12 ;  /* 0x0000000e0a0a722b */ /* 0x000fce000000000c */
[----:B------:R-:W-:Y:S01]  /*1c20*/  STG.E.64 desc[UR4][R2.64], R10 ;  /* 0x0000000a02007986 */ /* 0x000fe2000c101b04 */
[----:B------:R-:W-:Y:S05]  /*1c30*/  EXIT ;  /* 0x000000000000794d */ /* 0x000fea0003800000 */
        .weak           $__internal_0_$__cuda_sm20_div_rn_f64_full
        .type           $__internal_0_$__cuda_sm20_div_rn_f64_full,@function
        .size           $__internal_0_$__cuda_sm20_div_rn_f64_full,(.L_x_20 - $__internal_0_$__cuda_sm20_div_rn_f64_full)
$__internal_0_$__cuda_sm20_div_rn_f64_full:
[C---:B------:R-:W-:Y:S01]  /*1c40*/  FSETP.GEU.AND P0, PT, |R7|.reuse, 1.469367938527859385e-39, PT ;  /* 0x001000000700780b */ /* 0x040fe20003f0e200 */
[----:B------:R-:W-:Y:S01]  /*1c50*/  IMAD.MOV.U32 R20, RZ, RZ, 0x1 ;  /* 0x00000001ff147424 */ /* 0x000fe200078e00ff */
[----:B------:R-:W-:Y:S01]  /*1c60*/  LOP3.LUT R8, R7, 0x800fffff, RZ, 0xc0, !PT ;  /* 0x800fffff07087812 */ /* 0x000fe200078ec0ff */
[----:B------:R-:W-:Y:S01]  /*1c70*/  BSSY.RECONVERGENT B1, `(.L_x_14) ;  /* 0x0000054000017945 */ /* 0x000fe20003800200 */
[C---:B------:R-:W-:Y:S02]  /*1c80*/  FSETP.GEU.AND P2, PT, |R5|.reuse, 1.469367938527859385e-39, PT ;  /* 0x001000000500780b */ /* 0x040fe40003f4e200 */
[----:B------:R-:W-:Y:S02]  /*1c90*/  LOP3.LUT R9, R8, 0x3ff00000, RZ, 0xfc, !PT ;  /* 0x3ff0000008097812 */ /* 0x000fe400078efcff */
[----:B------:R-:W-:Y:S02]  /*1ca0*/  MOV R8, R6 ;  /* 0x0000000600087202 */ /* 0x000fe40000000f00 */
[----:B------:R-:W-:-:S02]  /*1cb0*/  LOP3.LUT R3, R5, 0x7ff00000, RZ, 0xc0, !PT ;  /* 0x7ff0000005037812 */ /* 0x000fc400078ec0ff */
[----:B------:R-:W-:Y:S01]  /*1cc0*/  MOV R28, 0x1ca00000 ;  /* 0x1ca00000001c7802 */ /* 0x000fe20000000f00 */
[----:B------:R-:W-:Y:S01]  /*1cd0*/  @!P0 DMUL R8, R6, 8.98846567431157953865e+307 ;  /* 0x7fe0000006088828 */ /* 0x000fe20000000000 */
[----:B------:R-:W-:-:S03]  /*1ce0*/  LOP3.LUT R29, R7, 0x7ff00000, RZ, 0xc0, !PT ;  /* 0x7ff00000071d7812 */ /* 0x000fc600078ec0ff */
[----:B------:R-:W-:Y:S02]  /*1cf0*/  @!P2 LOP3.LUT R22, R7, 0x7ff00000, RZ, 0xc0, !PT ;  /* 0x7ff000000716a812 */ /* 0x000fe400078ec0ff */
[----:B------:R-:W0:Y:S01]  /*1d00*/  MUFU.RCP64H R21, R9 ;  /* 0x0000000900157308 */ /* 0x000e220000001800 */
[C---:B------:R-:W-:Y:S02]  /*1d10*/  ISETP.GE.U32.AND P1, PT, R3.reuse, R29, PT ;  /* 0x0000001d0300720c */ /* 0x040fe40003f26070 */
[----:B------:R-:W-:Y:S02]  /*1d20*/  @!P2 ISETP.GE.U32.AND P3, PT, R3, R22, PT ;  /* 0x000000160300a20c */ /* 0x000fe40003f66070 */
[----:B------:R-:W-:Y:S02]  /*1d30*/  @!P2 MOV R26, RZ ;  /* 0x000000ff001aa202 */ /* 0x000fe40000000f00 */
[----:B------:R-:W-:Y:S02]  /*1d40*/  @!P2 SEL R23, R28, 0x63400000, !P3 ;  /* 0x634000001c17a807 */ /* 0x000fe40005800000 */
[----:B------:R-:W-:Y:S01]  /*1d50*/  @!P0 LOP3.LUT R29, R9, 0x7ff00000, RZ, 0xc0, !PT ;  /* 0x7ff00000091d8812 */ /* 0x000fe200078ec0ff */
[----:B0-----:R-:W-:-:S08]  /*1d60*/  DFMA R24, R20, -R8, 1 ;  /* 0x3ff000001418742b */ /* 0x001fd00000000808 */
[----:B------:R-:W-:-:S08]  /*1d70*/  DFMA R24, R24, R24, R24 ;  /* 0x000000181818722b */ /* 0x000fd00000000018 */
[----:B------:R-:W-:Y:S01]  /*1d80*/  DFMA R24, R20, R24, R20 ;  /* 0x000000181418722b */ /* 0x000fe20000000014 */
[--C-:B------:R-:W-:Y:S02]  /*1d90*/  @!P2 LOP3.LUT R20, R23, 0x80000000, R5.reuse, 0xf8, !PT ;  /* 0x800000001714a812 */ /* 0x100fe400078ef805 */
[----:B------:R-:W-:Y:S02]  /*1da0*/  SEL R21, R28, 0x63400000, !P1 ;  /* 0x634000001c157807 */ /* 0x000fe40004800000 */
[----:B------:R-:W-:Y:S01]  /*1db0*/  @!P2 LOP3.LUT R27, R20, 0x100000, RZ, 0xfc, !PT ;  /* 0x00100000141ba812 */ /* 0x000fe200078efcff */
[----:B------:R-:W-:Y:S02]  /*1dc0*/  IMAD.MOV.U32 R20, RZ, RZ, R4 ;  /* 0x000000ffff147224 */ /* 0x000fe400078e0004 */
[----:B------:R-:W-:Y:S01]  /*1dd0*/  DFMA R22, R24, -R8, 1 ;  /* 0x3ff000001816742b */ /* 0x000fe20000000808 */
[----:B------:R-:W-:-:S06]  /*1de0*/  LOP3.LUT R21, R21, 0x800fffff, R5, 0xf8, !PT ;  /* 0x800fffff15157812 */ /* 0x000fcc00078ef805 */
[----:B------:R-:W-:Y:S02]  /*1df0*/  @!P2 DFMA R20, R20, 2, -R26 ;  /* 0x400000001414a82b */ /* 0x000fe4000000081a */
[----:B------:R-:W-:-:S08]  /*1e00*/  DFMA R22, R24, R22, R24 ;  /* 0x000000161816722b */ /* 0x000fd00000000018 */
[----:B------:R-:W-:-:S08]  /*1e10*/  DMUL R24, R22, R20 ;  /* 0x0000001416187228 */ /* 0x000fd00000000000 */
[----:B------:R-:W-:-:S08]  /*1e20*/  DFMA R26, R24, -R8, R20 ;  /* 0x80000008181a722b */ /* 0x000fd00000000014 */
[----:B------:R-:W-:Y:S01]  /*1e30*/  DFMA R26, R22, R26, R24 ;  /* 0x0000001a161a722b */ /* 0x000fe20000000018 */
[----:B------:R-:W-:Y:S01]  /*1e40*/  IMAD.MOV.U32 R22, RZ, RZ, R3 ;  /* 0x000000ffff167224 */ /* 0x000fe200078e0003 */
[----:B------:R-:W-:-:S04]  /*1e50*/  @!P2 LOP3.LUT R22, R21, 0x7ff00000, RZ, 0xc0, !PT ;  /* 0x7ff000001516a812 */ /* 0x000fc800078ec0ff */
[----:B------:R-:W-:-:S04]  /*1e60*/  IADD3 R23, PT, PT, R22, -0x1, RZ ;  /* 0xffffffff16177810 */ /* 0x000fc80007ffe0ff */
[----:B------:R-:W-:Y:S01]  /*1e70*/  ISETP.GT.U32.AND P0, PT, R23, 0x7feffffe, PT ;  /* 0x7feffffe1700780c */ /* 0x000fe20003f04070 */
[----:B------:R-:W-:-:S05]  /*1e80*/  VIADD R23, R29, 0xffffffff ;  /* 0xffffffff1d177836 */ /* 0x000fca0000000000 */
[----:B------:R-:W-:-:S13]  /*1e90*/  ISETP.GT.U32.OR P0, PT, R23, 0x7feffffe, P0 ;  /* 0x7feffffe1700780c */ /* 0x000fda0000704470 */
[----:B------:R-:W-:Y:S05]  /*1ea0*/  @P0 BRA `(.L_x_15) ;  /* 0x00000000006c0947 */ /* 0x000fea0003800000 */
[----:B------:R-:W-:-:S04]  /*1eb0*/  LOP3.LUT R22, R7, 0x7ff00000, RZ, 0xc0, !PT ;  /* 0x7ff0000007167812 */ /* 0x000fc800078ec0ff */
[CC--:B------:R-:W-:Y:S02]  /*1ec0*/  VIADDMNMX R4, R3.reuse, -R22.reuse, 0xb9600000, !PT ;  /* 0xb960000003047446 */ /* 0x0c0fe40007800916 */
[----:B------:R-:W-:Y:S02]  /*1ed0*/  ISETP.GE.U32.AND P0, PT, R3, R22, PT ;  /* 0x000000160300720c */ /* 0x000fe40003f06070 */
[----:B------:R-:W-:Y:S02]  /*1ee0*/  VIMNMX R3, PT, PT, R4, 0x46a00000, PT ;  /* 0x46a0000004037848 */ /* 0x000fe40003fe0100 */
[----:B------:R-:W-:Y:S02]  /*1ef0*/  SEL R28, R28, 0x63400000, !P0 ;  /* 0x634000001c1c7807 */ /* 0x000fe40004000000 */
[----:B------:R-:W-:Y:S02]  /*1f00*/  MOV R4, RZ ;  /* 0x000000ff00047202 */ /* 0x000fe40000000f00 */
[----:B------:R-:W-:-:S05]  /*1f10*/  IADD3 R3, PT, PT, -R28, R3, RZ ;  /* 0x000000031c037210 */ /* 0x000fca0007ffe1ff */
[----:B------:R-:W-:-:S06]  /*1f20*/  VIADD R5, R3, 0x7fe00000 ;  /* 0x7fe0000003057836 */ /* 0x000fcc0000000000 */
[----:B------:R-:W-:-:S10]  /*1f30*/  DMUL R24, R26, R4 ;  /* 0x000000041a187228 */ /* 0x000fd40000000000 */
[----:B------:R-:W-:-:S13]  /*1f40*/  FSETP.GTU.AND P0, PT, |R25|, 1.469367938527859385e-39, PT ;  /* 0x001000001900780b */ /* 0x000fda0003f0c200 */
[----:B------:R-:W-:Y:S05]  /*1f50*/  @P0 BRA `(.L_x_16) ;  /* 0x0000000000940947 */ /* 0x000fea0003800000 */
[----:B------:R-:W-:-:S06]  /*1f60*/  DFMA R8, R26, -R8, R20 ;  /* 0x800000081a08722b */ /* 0x000fcc0000000014 */
[----:B------:R-:W-:-:S04]  /*1f70*/  MOV R8, RZ ;  /* 0x000000ff00087202 */ /* 0x000fc80000000f00 */
[C---:B------:R-:W-:Y:S02]  /*1f80*/  FSETP.NEU.AND P0, PT, R9.reuse, RZ, PT ;  /* 0x000000ff0900720b */ /* 0x040fe40003f0d000 */
[----:B------:R-:W-:-:S04]  /*1f90*/  LOP3.LUT R7, R9, 0x80000000, R7, 0x48, !PT ;  /* 0x8000000009077812 */ /* 0x000fc800078e4807 */
[----:B------:R-:W-:-:S07]  /*1fa0*/  LOP3.LUT R9, R7, R5, RZ, 0xfc, !PT ;  /* 0x0000000507097212 */ /* 0x000fce00078efcff */
[----:B------:R-:W-:Y:S05]  /*1fb0*/  @!P0 BRA `(.L_x_16) ;  /* 0x00000000007c8947 */ /* 0x000fea0003800000 */
[----:B------:R-:W-:Y:S01]  /*1fc0*/  IMAD.MOV R5, RZ, RZ, -R3 ;  /* 0x000000ffff057224 */ /* 0x000fe200078e0a03 */
[----:B------:R-:W-:Y:S01]  /*1fd0*/  MOV R4, RZ ;  /* 0x000000ff00047202 */ /* 0x000fe20000000f00 */
[----:B------:R-:W-:Y:S01]  /*1fe0*/  DMUL.RP R8, R26, R8 ;  /* 0x000000081a087228 */ /* 0x000fe20000008000 */
[----:B------:R-:W-:-:S04]  /*1ff0*/  IADD3 R3, PT, PT, -R3, -0x43300000, RZ ;  /* 0xbcd0000003037810 */ /* 0x000fc80007ffe1ff */
[----:B------:R-:W-:-:S05]  /*2000*/  DFMA R4, R24, -R4, R26 ;  /* 0x800000041804722b */ /* 0x000fca000000001a */
[----:B------:R-:W-:-:S05]  /*2010*/  LOP3.LUT R7, R9, R7, RZ, 0x3c, !PT ;  /* 0x0000000709077212 */ /* 0x000fca00078e3cff */
[----:B------:R-:W-:-:S04]  /*2020*/  FSETP.NEU.AND P0, PT, |R5|, R3, PT ;  /* 0x000000030500720b */ /* 0x000fc80003f0d200 */
[----:B------:R-:W-:Y:S02]  /*2030*/  FSEL R24, R8, R24, !P0 ;  /* 0x0000001808187208 */ /* 0x000fe40004000000 */
[----:B------:R-:W-:Y:S01]  /*2040*/  FSEL R25, R7, R25, !P0 ;  /* 0x0000001907197208 */ /* 0x000fe20004000000 */
[----:B------:R-:W-:Y:S06]  /*2050*/  BRA `(.L_x_16) ;  /* 0x0000000000547947 */ /* 0x000fec0003800000 */
.L_x_15:
[----:B------:R-:W-:-:S14]  /*2060*/  DSETP.NAN.AND P0, PT, R4, R4, PT ;  /* 0x000000040400722a */ /* 0x000fdc0003f08000 */
[----:B------:R-:W-:Y:S05]  /*2070*/  @P0 BRA `(.L_x_17) ;  /* 0x0000000000440947 */ /* 0x000fea0003800000 */
[----:B------:R-:W-:-:S14]  /*2080*/  DSETP.NAN.AND P0, PT, R6, R6, PT ;  /* 0x000000060600722a */ /* 0x000fdc0003f08000 */
[----:B------:R-:W-:Y:S05]  /*2090*/  @P0 BRA `(.L_x_18) ;  /* 0x0000000000300947 */ /* 0x000fea0003800000 */
[----:B------:R-:W-:Y:S01]  /*20a0*/  ISETP.NE.AND P0, PT, R22, R29, PT ;  /* 0x0000001d1600720c */ /* 0x000fe20003f05270 */
[----:B------:R-:W-:Y:S01]  /*20b0*/  IMAD.MOV.U32 R25, RZ, RZ, -0x80000 ;  /* 0xfff80000ff197424 */ /* 0x000fe200078e00ff */
[----:B------:R-:W-:-:S11]  /*20c0*/  MOV R24, 0x0 ;  /* 0x0000000000187802 */ /* 0x000fd60000000f00 */
[----:B------:R-:W-:Y:S05]  /*20d0*/  @!P0 BRA `(.L_x_16) ;  /* 0x0000000000348947 */ /* 0x000fea0003800000 */
[----:B------:R-:W-:Y:S02]  /*20e0*/  ISETP.NE.AND P0, PT, R22, 0x7ff00000, PT ;  /* 0x7ff000001600780c */ /* 0x000fe40003f05270 */
[----:B------:R-:W-:Y:S02]  /*20f0*/  LOP3.LUT R25, R5, 0x80000000, R7, 0x48, !PT ;  /* 0x8000000005197812 */ /* 0x000fe400078e4807 */
[----:B------:R-:W-:-:S13]  /*2100*/  ISETP.EQ.OR P0, PT, R29, RZ, !P0 ;  /* 0x000000ff1d00720c */ /* 0x000fda0004702670 */
[----:B------:R-:W-:Y:S02]  /*2110*/  @P0 LOP3.LUT R3, R25, 0x7ff00000, RZ, 0xfc, !PT ;  /* 0x7ff0000019030812 */ /* 0x000fe400078efcff */
[----:B------:R-:W-:Y:S02]  /*2120*/  @!P0 MOV R24, RZ ;  /* 0x000000ff00188202 */ /* 0x000fe40000000f00 */
[----:B------:R-:W-:Y:S01]  /*2130*/  @P0 MOV R24, RZ ;  /* 0x000000ff00180202 */ /* 0x000fe20000000f00 */
[----:B------:R-:W-:Y:S01]  /*2140*/  @P0 IMAD.MOV.U32 R25, RZ, RZ, R3 ;  /* 0x000000ffff190224 */ /* 0x000fe200078e0003 */
[----:B------:R-:W-:Y:S06]  /*2150*/  BRA `(.L_x_16) ;  /* 0x0000000000147947 */ /* 0x000fec0003800000 */
.L_x_18:
[----:B------:R-:W-:Y:S02]  /*2160*/  LOP3.LUT R25, R7, 0x80000, RZ, 0xfc, !PT ;  /* 0x0008000007197812 */ /* 0x000fe400078efcff */
[----:B------:R-:W-:Y:S01]  /*2170*/  MOV R24, R6 ;  /* 0x0000000600187202 */ /* 0x000fe20000000f00 */
[----:B------:R-:W-:Y:S06]  /*2180*/  BRA `(.L_x_16) ;  /* 0x0000000000087947 */ /* 0x000fec0003800000 */
.L_x_17:
[----:B------:R-:W-:Y:S02]  /*2190*/  LOP3.LUT R25, R5, 0x80000, RZ, 0xfc, !PT ;  /* 0x0008000005197812 */ /* 0x000fe400078efcff */
[----:B------:R-:W-:-:S07]  /*21a0*/  MOV R24, R4 ;  /* 0x0000000400187202 */ /* 0x000fce0000000f00 */
.L_x_16:
[----:B------:R-:W-:Y:S05]  /*21b0*/  BSYNC.RECONVERGENT B1 ;  /* 0x0000000000017941 */ /* 0x000fea0003800200 */
.L_x_14:
[----:B------:R-:W-:Y:S02]  /*21c0*/  HFMA2 R3, -RZ, RZ, 0, 0 ;  /* 0x00000000ff037431 */ /* 0x000fe400000001ff */
[----:B------:R-:W-:Y:S01]  /*21d0*/  IMAD.MOV.U32 R4, RZ, RZ, R24 ;  /* 0x000000ffff047224 */ /* 0x000fe200078e0018 */
[----:B------:R-:W-:Y:S01]  /*21e0*/  MOV R5, R25 ;  /* 0x0000001900057202 */ /* 0x000fe20000000f00 */
[----:B------:R-:W-:Y:S06]  /*21f0*/  RET.REL.NODEC R2 `(_Z10next_2_ordPdS_S_S_S_S_dddS_di) ;  /* 0xffffffdc02807950 */ /* 0x000fec0003c3ffff */
.L_x_19:
[----:B------:R-:W-:-:S00]  /*2200*/  BRA `(.L_x_19) ;  /* 0xfffffffc00fc7947 */ /* 0x000fc0000383ffff */
[----:B------:R-:W-:-:S00]  /*2210*/  NOP ;  /* 0x0000000000007918 */ /* 0x000fc00000000000 */
        /* <DEDUP_REMOVED lines=14> */
.L_x_20:


//--------------------- .nv.shared.reserved.0     --------------------------
	.section	.nv.shared.reserved.0,"aw",@nobits
	.weak		__nv_reservedSMEM_offset_0_alias
	.size		__nv_reservedSMEM_offset_0_alias, 0, 64
	.other		__nv_reservedSMEM_offset_0_alias,@"STO_CUDA_RESERVED_SHARED STV_DEFAULT"
__nv_reservedSMEM_offset_0_alias:
	.zero		0
	.zero		64


//--------------------- .nv.constant0._Z10next_2_ordPdS_S_S_S_S_dddS_di --------------------------
	.section	.nv.constant0._Z10next_2_ordPdS_S_S_S_S_dddS_di,"a",@progbits
	.sectionflags	@""
	.align	4
.nv.constant0._Z10next_2_ordPdS_S_S_S_S_dddS_di:
	.zero		988


//--------------------- SYMBOLS --------------------------

	.type		.nv.reservedSmem.offset0,@object
	.size		.nv.reservedSmem.offset0,0x4
